// auto-generated by cutlass_sweep.gemm — config: {"arch": "sm_100", "cluster_m": 2, "cluster_n": 1, "dtype": "e5m2", "stages": 4, "tile_k": 128, "tile_m": 256, "tile_n": 256}
#include "cutlass/cutlass.h"
#include "cutlass/gemm/collective/collective_builder.hpp"
#include "cutlass/gemm/device/gemm_universal_adapter.h"
#include "cutlass/gemm/kernel/gemm_universal.hpp"
#include "cutlass/epilogue/collective/collective_builder.hpp"

using ElemA = cutlass::float_e5m2_t;
using ElemB = cutlass::float_e5m2_t;
using ElemCD = cutlass::float_e5m2_t;
using Acc  = float;
using TileShape    = cute::Shape<cute::_256, cute::_256, cute::_128>;
using ClusterShape = cute::Shape<cute::_2, cute::_1, cute::_1>;

using CollectiveEpilogue = typename cutlass::epilogue::collective::CollectiveBuilder<
    cutlass::arch::Sm100, cutlass::arch::OpClassTensorOp,
    TileShape, ClusterShape,
    cutlass::epilogue::collective::EpilogueTileAuto,
    Acc, Acc,
    ElemCD, cutlass::layout::RowMajor, 128 / cutlass::sizeof_bits<ElemCD>::value,
    ElemCD, cutlass::layout::RowMajor, 128 / cutlass::sizeof_bits<ElemCD>::value,
    cutlass::epilogue::collective::EpilogueScheduleAuto
  >::CollectiveOp;

using CollectiveMainloop = typename cutlass::gemm::collective::CollectiveBuilder<
    cutlass::arch::Sm100, cutlass::arch::OpClassTensorOp,
    ElemA, cutlass::layout::RowMajor, 128 / cutlass::sizeof_bits<ElemA>::value,
    ElemB, cutlass::layout::ColumnMajor, 128 / cutlass::sizeof_bits<ElemB>::value,
    Acc,
    TileShape, ClusterShape,
    cutlass::gemm::collective::StageCount<4>,
    cutlass::gemm::collective::KernelScheduleAuto
  >::CollectiveOp;

using GemmKernel = cutlass::gemm::kernel::GemmUniversal<
    cute::Shape<int,int,int,int>,
    CollectiveMainloop,
    CollectiveEpilogue
>;
using Gemm = cutlass::gemm::device::GemmUniversalAdapter<GemmKernel>;

// Force the device kernel symbol into the cubin without needing a host main.
auto* _anchor = &cutlass::device_kernel<GemmKernel>;


// ===== COMPILED SASS (sm_100a) =====

	.target	sm_100a

	.elftype	@"ET_EXEC"


//--------------------- .note.nv.tkinfo           --------------------------
	.section	.note.nv.tkinfo,"",@"SHT_NOTE"
	.sectionflags	@"SHF_NOTE_NV_TKINFO"
	.tkinfo
        /*0018*/ 	.word	0x00000002
        /*0030*/ 	.string	""
        /*0030*/ 	.string	"ptxas"
        /*0030*/ 	.string	"Cuda compilation tools, release 13.0, V13.0.88"
        /*0030*/ 	.string	"Build cuda_13.0.r13.0/compiler.36424714_0"
        /*0030*/ 	.string	"-arch sm_100a -m 64 "



//--------------------- .note.nv.cuinfo           --------------------------
	.section	.note.nv.cuinfo,"",@"SHT_NOTE"
	.sectionflags	@"SHF_NOTE_NV_CUINFO"
        /*0018*/ 	.short	0x0002
        /*001a*/ 	.short	0x0064
        /*001c*/ 	.short	0x0082
	.zero		2


//--------------------- .nv.info                  --------------------------
	.section	.nv.info,"",@"SHT_CUDA_INFO"
	.align	4


	//----- nvinfo : EIATTR_REGCOUNT
	.align		4
        /*0000*/ 	.byte	0x04, 0x2f
        /*0002*/ 	.short	(.L_20 - .L_19)
	.align		4
.L_19:
        /*0004*/ 	.word	index@(_ZN7cutlass13device_kernelINS_4gemm6kernel13GemmUniversalIN4cute5tupleIJiiiiEEENS1_10collective13CollectiveMmaINS1_35MainloopSm100TmaUmmaWarpSpecializedILi4ELi2ELi2ENS5_IJNS4_1CILi2EEENSA_ILi1EEESC_EEEEENS5_IJNSA_ILi256EEESF_NSA_ILi128EEEEEENS_12float_e5m2_tENS5_IJlSC_lEEESI_SJ_NS4_8TiledMMAINS4_8MMA_AtomIJNS4_10MMA_TraitsINS4_25SM100_MMA_F8F6F4_2x1SM_SSEJSI_SI_fSF_SF_NS4_17integral_constantINS4_4UMMA5MajorELSQ_0EEESR_NSO_INSP_7ScaleInELSS_0EEEST_EEEEEENS4_6LayoutINS5_IJSC_SC_SC_EEENS5_IJNSA_ILi0EEESY_SY_EEEEENS5_IJNS4_10UnderscoreES11_S11_EEEEENS4_18SM100_TMA_2SM_LOADENS4_14ComposedLayoutINS4_7SwizzleILi3ELi4ELi3EEENS4_18smem_ptr_flag_bitsILi8EEENSW_INS5_IJNSA_ILi8EEESG_EEENS5_IJSG_SC_EEEEEEEvNS4_8identityES14_S1E_vS1F_EENS_8epilogue10collective18CollectiveEpilogueINS1H_23Sm100TmaWarpSpecializedILi4ELi2ELi64ELb0ELb0EEEJNS5_IJSG_SF_SG_EEENS5_IJNSW_ISG_SC_EENSW_INSA_ILi64EEESC_EEEEESI_SJ_SI_SJ_NS1H_6fusion15FusionCallbacksIS1L_NS1R_17LinearCombinationISI_fSI_fLNS_15FloatRoundStyleE2EEES1M_S1Q_JEEENS4_5SM1004TMEM4LOAD26SM100_TMEM_LOAD_32dp32b64xENS4_13SM90_TMA_LOADENS15_INS16_ILi2ELi4ELi3EEES19_NSW_INS5_IJS1A_S1O_EEENS5_IJS1O_SC_EEEEEEENS4_39AutoVectorizingCopyWithAssumedAlignmentILi128EEENS4_14SM90_TMA_STOREES26_S28_S28_EEEvvEEEEvNT_6ParamsE)
        /*0008*/ 	.word	0x000000de


	//----- nvinfo : EIATTR_FRAME_SIZE
	.align		4
.L_20:
        /*000c*/ 	.byte	0x04, 0x11
        /*000e*/ 	.short	(.L_22 - .L_21)
	.align		4
.L_21:
        /*0010*/ 	.word	index@($__internal_2_$__cuda_sm10x_tcgen05_guardrail_trap_unallocated_columns_being_dealloced)
        /*0014*/ 	.word	0x00000000


	//----- nvinfo : EIATTR_FRAME_SIZE
	.align		4
.L_22:
        /*0018*/ 	.byte	0x04, 0x11
        /*001a*/ 	.short	(.L_24 - .L_23)
	.align		4
.L_23:
        /*001c*/ 	.word	index@($__internal_1_$__cuda_sm10x_tcgen05_guardrail_trap_phase_invalid_during_alloc)
        /*0020*/ 	.word	0x00000000


	//----- nvinfo : EIATTR_FRAME_SIZE
	.align		4
.L_24:
        /*0024*/ 	.byte	0x04, 0x11
        /*0026*/ 	.short	(.L_26 - .L_25)
	.align		4
.L_25:
        /*0028*/ 	.word	index@($__internal_0_$__cuda_sm10x_tcgen05_guardrail_trap_col_being_dealloced_not_returned_by_alloc)
        /*002c*/ 	.word	0x00000000


	//----- nvinfo : EIATTR_FRAME_SIZE
	.align		4
.L_26:
        /*0030*/ 	.byte	0x04, 0x11
        /*0032*/ 	.short	(.L_28 - .L_27)
	.align		4
.L_27:
        /*0034*/ 	.word	index@(_ZN7cutlass13device_kernelINS_4gemm6kernel13GemmUniversalIN4cute5tupleIJiiiiEEENS1_10collective13CollectiveMmaINS1_35MainloopSm100TmaUmmaWarpSpecializedILi4ELi2ELi2ENS5_IJNS4_1CILi2EEENSA_ILi1EEESC_EEEEENS5_IJNSA_ILi256EEESF_NSA_ILi128EEEEEENS_12float_e5m2_tENS5_IJlSC_lEEESI_SJ_NS4_8TiledMMAINS4_8MMA_AtomIJNS4_10MMA_TraitsINS4_25SM100_MMA_F8F6F4_2x1SM_SSEJSI_SI_fSF_SF_NS4_17integral_constantINS4_4UMMA5MajorELSQ_0EEESR_NSO_INSP_7ScaleInELSS_0EEEST_EEEEEENS4_6LayoutINS5_IJSC_SC_SC_EEENS5_IJNSA_ILi0EEESY_SY_EEEEENS5_IJNS4_10UnderscoreES11_S11_EEEEENS4_18SM100_TMA_2SM_LOADENS4_14ComposedLayoutINS4_7SwizzleILi3ELi4ELi3EEENS4_18smem_ptr_flag_bitsILi8EEENSW_INS5_IJNSA_ILi8EEESG_EEENS5_IJSG_SC_EEEEEEEvNS4_8identityES14_S1E_vS1F_EENS_8epilogue10collective18CollectiveEpilogueINS1H_23Sm100TmaWarpSpecializedILi4ELi2ELi64ELb0ELb0EEEJNS5_IJSG_SF_SG_EEENS5_IJNSW_ISG_SC_EENSW_INSA_ILi64EEESC_EEEEESI_SJ_SI_SJ_NS1H_6fusion15FusionCallbacksIS1L_NS1R_17LinearCombinationISI_fSI_fLNS_15FloatRoundStyleE2EEES1M_S1Q_JEEENS4_5SM1004TMEM4LOAD26SM100_TMEM_LOAD_32dp32b64xENS4_13SM90_TMA_LOADENS15_INS16_ILi2ELi4ELi3EEES19_NSW_INS5_IJS1A_S1O_EEENS5_IJS1O_SC_EEEEEEENS4_39AutoVectorizingCopyWithAssumedAlignmentILi128EEENS4_14SM90_TMA_STOREES26_S28_S28_EEEvvEEEEvNT_6ParamsE)
        /*0038*/ 	.word	0x00000000


	//----- nvinfo : EIATTR_MIN_STACK_SIZE
	.align		4
.L_28:
        /*003c*/ 	.byte	0x04, 0x12
        /*003e*/ 	.short	(.L_30 - .L_29)
	.align		4
.L_29:
        /*0040*/ 	.word	index@(_ZN7cutlass13device_kernelINS_4gemm6kernel13GemmUniversalIN4cute5tupleIJiiiiEEENS1_10collective13CollectiveMmaINS1_35MainloopSm100TmaUmmaWarpSpecializedILi4ELi2ELi2ENS5_IJNS4_1CILi2EEENSA_ILi1EEESC_EEEEENS5_IJNSA_ILi256EEESF_NSA_ILi128EEEEEENS_12float_e5m2_tENS5_IJlSC_lEEESI_SJ_NS4_8TiledMMAINS4_8MMA_AtomIJNS4_10MMA_TraitsINS4_25SM100_MMA_F8F6F4_2x1SM_SSEJSI_SI_fSF_SF_NS4_17integral_constantINS4_4UMMA5MajorELSQ_0EEESR_NSO_INSP_7ScaleInELSS_0EEEST_EEEEEENS4_6LayoutINS5_IJSC_SC_SC_EEENS5_IJNSA_ILi0EEESY_SY_EEEEENS5_IJNS4_10UnderscoreES11_S11_EEEEENS4_18SM100_TMA_2SM_LOADENS4_14ComposedLayoutINS4_7SwizzleILi3ELi4ELi3EEENS4_18smem_ptr_flag_bitsILi8EEENSW_INS5_IJNSA_ILi8EEESG_EEENS5_IJSG_SC_EEEEEEEvNS4_8identityES14_S1E_vS1F_EENS_8epilogue10collective18CollectiveEpilogueINS1H_23Sm100TmaWarpSpecializedILi4ELi2ELi64ELb0ELb0EEEJNS5_IJSG_SF_SG_EEENS5_IJNSW_ISG_SC_EENSW_INSA_ILi64EEESC_EEEEESI_SJ_SI_SJ_NS1H_6fusion15FusionCallbacksIS1L_NS1R_17LinearCombinationISI_fSI_fLNS_15FloatRoundStyleE2EEES1M_S1Q_JEEENS4_5SM1004TMEM4LOAD26SM100_TMEM_LOAD_32dp32b64xENS4_13SM90_TMA_LOADENS15_INS16_ILi2ELi4ELi3EEES19_NSW_INS5_IJS1A_S1O_EEENS5_IJS1O_SC_EEEEEEENS4_39AutoVectorizingCopyWithAssumedAlignmentILi128EEENS4_14SM90_TMA_STOREES26_S28_S28_EEEvvEEEEvNT_6ParamsE)
        /*0044*/ 	.word	0x00000000
.L_30:


//--------------------- .nv.compat                --------------------------
	.section	.nv.compat,"",@"SHT_CUDA_COMPAT_INFO"
	.align	4
        /*0000*/ 	.byte	0x02, 0x09, 0x01, 0x00, 0x02, 0x02, 0x02, 0x00, 0x02, 0x05, 0x05, 0x00, 0x03, 0x07, 0x01, 0x01
        /*0010*/ 	.byte	0x02, 0x03, 0x01, 0x00, 0x02, 0x06, 0x01, 0x00, 0x04, 0x0b, 0x08, 0x00, 0x09, 0x00, 0x00, 0x00
        /*0020*/ 	.byte	0x00, 0x00, 0x00, 0x00


//--------------------- .nv.info._ZN7cutlass13device_kernelINS_4gemm6kernel13GemmUniversalIN4cute5tupleIJiiiiEEENS1_10collective13CollectiveMmaINS1_35MainloopSm100TmaUmmaWarpSpecializedILi4ELi2ELi2ENS5_IJNS4_1CILi2EEENSA_ILi1EEESC_EEEEENS5_IJNSA_ILi256EEESF_NSA_ILi128EEEEEENS_12float_e5m2_tENS5_IJlSC_lEEESI_SJ_NS4_8TiledMMAINS4_8MMA_AtomIJNS4_10MMA_TraitsINS4_25SM100_MMA_F8F6F4_2x1SM_SSEJSI_SI_fSF_SF_NS4_17integral_constantINS4_4UMMA5MajorELSQ_0EEESR_NSO_INSP_7ScaleInELSS_0EEEST_EEEEEENS4_6LayoutINS5_IJSC_SC_SC_EEENS5_IJNSA_ILi0EEESY_SY_EEEEENS5_IJNS4_10UnderscoreES11_S11_EEEEENS4_18SM100_TMA_2SM_LOADENS4_14ComposedLayoutINS4_7SwizzleILi3ELi4ELi3EEENS4_18smem_ptr_flag_bitsILi8EEENSW_INS5_IJNSA_ILi8EEESG_EEENS5_IJSG_SC_EEEEEEEvNS4_8identityES14_S1E_vS1F_EENS_8epilogue10collective18CollectiveEpilogueINS1H_23Sm100TmaWarpSpecializedILi4ELi2ELi64ELb0ELb0EEEJNS5_IJSG_SF_SG_EEENS5_IJNSW_ISG_SC_EENSW_INSA_ILi64EEESC_EEEEESI_SJ_SI_SJ_NS1H_6fusion15FusionCallbacksIS1L_NS1R_17LinearCombinationISI_fSI_fLNS_15FloatRoundStyleE2EEES1M_S1Q_JEEENS4_5SM1004TMEM4LOAD26SM100_TMEM_LOAD_32dp32b64xENS4_13SM90_TMA_LOADENS15_INS16_ILi2ELi4ELi3EEES19_NSW_INS5_IJS1A_S1O_EEENS5_IJS1O_SC_EEEEEEENS4_39AutoVectorizingCopyWithAssumedAlignmentILi128EEENS4_14SM90_TMA_STOREES26_S28_S28_EEEvvEEEEvNT_6ParamsE --------------------------
	.section	.nv.info._ZN7cutlass13device_kernelINS_4gemm6kernel13GemmUniversalIN4cute5tupleIJiiiiEEENS1_10collective13CollectiveMmaINS1_35MainloopSm100TmaUmmaWarpSpecializedILi4ELi2ELi2ENS5_IJNS4_1CILi2EEENSA_ILi1EEESC_EEEEENS5_IJNSA_ILi256EEESF_NSA_ILi128EEEEEENS_12float_e5m2_tENS5_IJlSC_lEEESI_SJ_NS4_8TiledMMAINS4_8MMA_AtomIJNS4_10MMA_TraitsINS4_25SM100_MMA_F8F6F4_2x1SM_SSEJSI_SI_fSF_SF_NS4_17integral_constantINS4_4UMMA5MajorELSQ_0EEESR_NSO_INSP_7ScaleInELSS_0EEEST_EEEEEENS4_6LayoutINS5_IJSC_SC_SC_EEENS5_IJNSA_ILi0EEESY_SY_EEEEENS5_IJNS4_10UnderscoreES11_S11_EEEEENS4_18SM100_TMA_2SM_LOADENS4_14ComposedLayoutINS4_7SwizzleILi3ELi4ELi3EEENS4_18smem_ptr_flag_bitsILi8EEENSW_INS5_IJNSA_ILi8EEESG_EEENS5_IJSG_SC_EEEEEEEvNS4_8identityES14_S1E_vS1F_EENS_8epilogue10collective18CollectiveEpilogueINS1H_23Sm100TmaWarpSpecializedILi4ELi2ELi64ELb0ELb0EEEJNS5_IJSG_SF_SG_EEENS5_IJNSW_ISG_SC_EENSW_INSA_ILi64EEESC_EEEEESI_SJ_SI_SJ_NS1H_6fusion15FusionCallbacksIS1L_NS1R_17LinearCombinationISI_fSI_fLNS_15FloatRoundStyleE2EEES1M_S1Q_JEEENS4_5SM1004TMEM4LOAD26SM100_TMEM_LOAD_32dp32b64xENS4_13SM90_TMA_LOADENS15_INS16_ILi2ELi4ELi3EEES19_NSW_INS5_IJS1A_S1O_EEENS5_IJS1O_SC_EEEEEEENS4_39AutoVectorizingCopyWithAssumedAlignmentILi128EEENS4_14SM90_TMA_STOREES26_S28_S28_EEEvvEEEEvNT_6ParamsE,"",@"SHT_CUDA_INFO"
	.sectionflags	@""
	.align	4


	//----- nvinfo : EIATTR_CUDA_API_VERSION
	.align		4
        /*0000*/ 	.byte	0x04, 0x37
        /*0002*/ 	.short	(.L_32 - .L_31)
.L_31:
        /*0004*/ 	.word	0x00000082


	//----- nvinfo : EIATTR_KPARAM_INFO
	.align		4
.L_32:
        /*0008*/ 	.byte	0x04, 0x17
        /*000a*/ 	.short	(.L_34 - .L_33)
.L_33:
        /*000c*/ 	.word	0x00000000
        /*0010*/ 	.short	0x0000
        /*0012*/ 	.short	0x0000
        /*0014*/ 	.byte	0x00, 0xf0, 0x01, 0x20


	//----- nvinfo : EIATTR_AT_ENTRY_FRAGMENTS
	.align		4
.L_34:
        /*0018*/ 	.byte	0x04, 0x4f
        /*001a*/ 	.short	(.L_36 - .L_35)


	//   ....[0]....
.L_35:
        /*001c*/ 	.word	0x00000007


	//----- nvinfo : EIATTR_RESERVED_SMEM_USED
	.align		4
.L_36:
        /*0020*/ 	.byte	0x01, 0x41
	.zero		2


	//----- nvinfo : EIATTR_SPARSE_MMA_MASK
	.align		4
        /*0024*/ 	.byte	0x03, 0x50
        /*0026*/ 	.short	0x0000


	//----- nvinfo : EIATTR_TCGEN05_2CTA_USED
	.align		4
        /*0028*/ 	.byte	0x01, 0x52
	.zero		2


	//----- nvinfo : EIATTR_MAXREG_COUNT
	.align		4
        /*002c*/ 	.byte	0x03, 0x1b
        /*002e*/ 	.short	0x00ff


	//----- nvinfo : EIATTR_NUM_BARRIERS
	.align		4
        /*0030*/ 	.byte	0x02, 0x4c
        /*0032*/ 	.byte	0x07
	.zero		1


	//----- nvinfo : EIATTR_EXTERNS
	.align		4
        /*0034*/ 	.byte	0x04, 0x0f
        /*0036*/ 	.short	(.L_38 - .L_37)


	//   ....[0]....
	.align		4
.L_37:
        /*0038*/ 	.word	index@(__assertfail)


	//----- nvinfo : EIATTR_MERCURY_ISA_VERSION
	.align		4
.L_38:
        /*003c*/ 	.byte	0x03, 0x5f
        /*003e*/ 	.short	0x0101


	//----- nvinfo : EIATTR_INT_WARP_WIDE_INSTR_OFFSETS
	.align		4
        /*0040*/ 	.byte	0x04, 0x31
        /*0042*/ 	.short	(.L_40 - .L_39)


	//   ....[0]....
.L_39:
        /*0044*/ 	.word	0x00000cd0


	//   ....[1]....
        /*0048*/ 	.word	0x00000d70


	//   ....[2]....
        /*004c*/ 	.word	0x00002090


	//   ....[3]....
        /*0050*/ 	.word	0x00003e50


	//   ....[4]....
        /*0054*/ 	.word	0x00003e70


	//   ....[5]....
        /*0058*/ 	.word	0x00003ea0


	//   ....[6]....
        /*005c*/ 	.word	0x000047e0


	//   ....[7]....
        /*0060*/ 	.word	0x00004850


	//   ....[8]....
        /*0064*/ 	.word	0x00004930


	//   ....[9]....
        /*0068*/ 	.word	0x000049b0


	//   ....[10]....
        /*006c*/ 	.word	0x00004ac0


	//   ....[11]....
        /*0070*/ 	.word	0x00004b50


	//   ....[12]....
        /*0074*/ 	.word	0x00004d30


	//   ....[13]....
        /*0078*/ 	.word	0x00004e90


	//----- nvinfo : EIATTR_COOP_GROUP_MASK_REGIDS
	.align		4
.L_40:
        /*007c*/ 	.byte	0x04, 0x29
        /*007e*/ 	.short	(.L_42 - .L_41)


	//   ....[0]....
.L_41:
        /*0080*/ 	.word	0xffffffff


	//   ....[1]....
        /*0084*/ 	.word	0xffffffff


	//   ....[2]....
        /*0088*/ 	.word	0xffffffff


	//   ....[3]....
        /*008c*/ 	.word	0xffffffff


	//   ....[4]....
        /*0090*/ 	.word	0xffffffff


	//   ....[5]....
        /*0094*/ 	.word	0xffffffff


	//   ....[6]....
        /*0098*/ 	.word	0xffffffff


	//   ....[7]....
        /*009c*/ 	.word	0xffffffff


	//   ....[8]....
        /*00a0*/ 	.word	0xffffffff


	//   ....[9]....
        /*00a4*/ 	.word	0xffffffff


	//   ....[10]....
        /*00a8*/ 	.word	0xffffffff


	//   ....[11]....
        /*00ac*/ 	.word	0xffffffff


	//   ....[12]....
        /*00b0*/ 	.word	0xffffffff


	//   ....[13]....
        /*00b4*/ 	.word	0xffffffff


	//----- nvinfo : EIATTR_COOP_GROUP_INSTR_OFFSETS
	.align		4
.L_42:
        /*00b8*/ 	.byte	0x04, 0x28
        /*00ba*/ 	.short	(.L_44 - .L_43)


	//   ....[0]....
.L_43:
        /*00bc*/ 	.word	0x000000c0


	//   ....[1]....
        /*00c0*/ 	.word	0x00000500


	//   ....[2]....
        /*00c4*/ 	.word	0x00000680


	//   ....[3]....
        /*00c8*/ 	.word	0x00000810


	//   ....[4]....
        /*00cc*/ 	.word	0x00000900


	//   ....[5]....
        /*00d0*/ 	.word	0x00000a60


	//   ....[6]....
        /*00d4*/ 	.word	0x00000bb0


	//   ....[7]....
        /*00d8*/ 	.word	0x00000df0


	//   ....[8]....
        /*00dc*/ 	.word	0x00001f70


	//   ....[9]....
        /*00e0*/ 	.word	0x00002d50


	//   ....[10]....
        /*00e4*/ 	.word	0x00003220


	//   ....[11]....
        /*00e8*/ 	.word	0x00003250


	//   ....[12]....
        /*00ec*/ 	.word	0x00003d50


	//   ....[13]....
        /*00f0*/ 	.word	0x00003f60


	//----- nvinfo : EIATTR_VRC_CTA_INIT_COUNT
	.align		4
.L_44:
        /*00f4*/ 	.byte	0x02, 0x4a
        /*00f6*/ 	.byte	0x80
	.zero		1


	//----- nvinfo : EIATTR_SYSCALL_OFFSETS
	.align		4
        /*00f8*/ 	.byte	0x04, 0x46
        /*00fa*/ 	.short	(.L_46 - .L_45)


	//   ....[0]....
.L_45:
        /*00fc*/ 	.word	0x00005900


	//   ....[1]....
        /*0100*/ 	.word	0x00005a40


	//   ....[2]....
        /*0104*/ 	.word	0x000062a0


	//   ....[3]....
        /*0108*/ 	.word	0x000078c0


	//   ....[4]....
        /*010c*/ 	.word	0x00008e70


	//   ....[5]....
        /*0110*/ 	.word	0x0000a440


	//----- nvinfo : EIATTR_MBARRIER_INSTR_OFFSETS
	.align		4
.L_46:
        /*0114*/ 	.byte	0x04, 0x39
        /*0116*/ 	.short	(.L_48 - .L_47)


	//   ....[0]....
.L_47:
        /*0118*/ 	.word	0x000005f0
        /*011c*/ 	.word	0x000000ff
        /*0120*/ 	.word	0x00000000
        /*0124*/ 	.short	0x0100
        /*0126*/ 	.byte	0x08
	.zero		1


	//   ....[1]....
        /*0128*/ 	.word	0x00000600
        /*012c*/ 	.word	0x000000ff
        /*0130*/ 	.word	0x00000020
        /*0134*/ 	.short	0x0100
        /*0136*/ 	.byte	0x08
	.zero		1


	//   ....[2]....
        /*0138*/ 	.word	0x00000610
        /*013c*/ 	.word	0x000000ff
        /*0140*/ 	.word	0x00000008
        /*0144*/ 	.short	0x0100
        /*0146*/ 	.byte	0x08
	.zero		1


	//   ....[3]....
        /*0148*/ 	.word	0x00000620
        /*014c*/ 	.word	0x000000ff
        /*0150*/ 	.word	0x00000028
        /*0154*/ 	.short	0x0100
        /*0156*/ 	.byte	0x08
	.zero		1


	//   ....[4]....
        /*0158*/ 	.word	0x00000630
        /*015c*/ 	.word	0x000000ff
        /*0160*/ 	.word	0x00000010
        /*0164*/ 	.short	0x0100
        /*0166*/ 	.byte	0x08
	.zero		1


	//   ....[5]....
        /*0168*/ 	.word	0x00000640
        /*016c*/ 	.word	0x000000ff
        /*0170*/ 	.word	0x00000030
        /*0174*/ 	.short	0x0100
        /*0176*/ 	.byte	0x08
	.zero		1


	//   ....[6]....
        /*0178*/ 	.word	0x00000650
        /*017c*/ 	.word	0x000000ff
        /*0180*/ 	.word	0x00000018
        /*0184*/ 	.short	0x0100
        /*0186*/ 	.byte	0x08
	.zero		1


	//   ....[7]....
        /*0188*/ 	.word	0x00000660
        /*018c*/ 	.word	0x000000ff
        /*0190*/ 	.word	0x00000038
        /*0194*/ 	.short	0x0100
        /*0196*/ 	.byte	0x08
	.zero		1


	//   ....[8]....
        /*0198*/ 	.word	0x00000780
        /*019c*/ 	.word	0x000000ff
        /*01a0*/ 	.word	0x00000040
        /*01a4*/ 	.short	0x0100
        /*01a6*/ 	.byte	0x09
	.zero		1


	//   ....[9]....
        /*01a8*/ 	.word	0x00000790
        /*01ac*/ 	.word	0x000000ff
        /*01b0*/ 	.word	0x00000060
        /*01b4*/ 	.short	0x0100
        /*01b6*/ 	.byte	0x09
	.zero		1


	//   ....[10]....
        /*01b8*/ 	.word	0x000007a0
        /*01bc*/ 	.word	0x000000ff
        /*01c0*/ 	.word	0x00000048
        /*01c4*/ 	.short	0x0100
        /*01c6*/ 	.byte	0x09
	.zero		1


	//   ....[11]....
        /*01c8*/ 	.word	0x000007b0
        /*01cc*/ 	.word	0x000000ff
        /*01d0*/ 	.word	0x00000068
        /*01d4*/ 	.short	0x0100
        /*01d6*/ 	.byte	0x09
	.zero		1


	//   ....[12]....
        /*01d8*/ 	.word	0x000007c0
        /*01dc*/ 	.word	0x000000ff
        /*01e0*/ 	.word	0x00000050
        /*01e4*/ 	.short	0x0100
        /*01e6*/ 	.byte	0x09
	.zero		1


	//   ....[13]....
        /*01e8*/ 	.word	0x000007d0
        /*01ec*/ 	.word	0x000000ff
        /*01f0*/ 	.word	0x00000070
        /*01f4*/ 	.short	0x0100
        /*01f6*/ 	.byte	0x09
	.zero		1


	//   ....[14]....
        /*01f8*/ 	.word	0x000007e0
        /*01fc*/ 	.word	0x000000ff
        /*0200*/ 	.word	0x00000058
        /*0204*/ 	.short	0x0100
        /*0206*/ 	.byte	0x09
	.zero		1


	//   ....[15]....
        /*0208*/ 	.word	0x000007f0
        /*020c*/ 	.word	0x000000ff
        /*0210*/ 	.word	0x00000078
        /*0214*/ 	.short	0x0100
        /*0216*/ 	.byte	0x09
	.zero		1


	//   ....[16]....
        /*0218*/ 	.word	0x000008d0
        /*021c*/ 	.word	0x000000ff
        /*0220*/ 	.word	0x00000080
        /*0224*/ 	.short	0x0100
        /*0226*/ 	.byte	0x08
	.zero		1


	//   ....[17]....
        /*0228*/ 	.word	0x000008e0
        /*022c*/ 	.word	0x000000ff
        /*0230*/ 	.word	0x00000088
        /*0234*/ 	.short	0x0100
        /*0236*/ 	.byte	0x08
	.zero		1


	//   ....[18]....
        /*0238*/ 	.word	0x00000a10
        /*023c*/ 	.word	0x000000ff
        /*0240*/ 	.word	0x00000090
        /*0244*/ 	.short	0x0100
        /*0246*/ 	.byte	0x08
	.zero		1


	//   ....[19]....
        /*0248*/ 	.word	0x00000a20
        /*024c*/ 	.word	0x000000ff
        /*0250*/ 	.word	0x000000a0
        /*0254*/ 	.short	0x0100
        /*0256*/ 	.byte	0x08
	.zero		1


	//   ....[20]....
        /*0258*/ 	.word	0x00000a30
        /*025c*/ 	.word	0x000000ff
        /*0260*/ 	.word	0x00000098
        /*0264*/ 	.short	0x0100
        /*0266*/ 	.byte	0x08
	.zero		1


	//   ....[21]....
        /*0268*/ 	.word	0x00000a40
        /*026c*/ 	.word	0x000000ff
        /*0270*/ 	.word	0x000000a8
        /*0274*/ 	.short	0x0100
        /*0276*/ 	.byte	0x08
	.zero		1


	//   ....[22]....
        /*0278*/ 	.word	0x00000b60
        /*027c*/ 	.word	0x000000ff
        /*0280*/ 	.word	0x000000b0
        /*0284*/ 	.short	0x0100
        /*0286*/ 	.byte	0x09
	.zero		1


	//   ....[23]....
        /*0288*/ 	.word	0x00000b70
        /*028c*/ 	.word	0x000000ff
        /*0290*/ 	.word	0x000000c0
        /*0294*/ 	.short	0x0100
        /*0296*/ 	.byte	0x09
	.zero		1


	//   ....[24]....
        /*0298*/ 	.word	0x00000b80
        /*029c*/ 	.word	0x000000ff
        /*02a0*/ 	.word	0x000000b8
        /*02a4*/ 	.short	0x0100
        /*02a6*/ 	.byte	0x09
	.zero		1


	//   ....[25]....
        /*02a8*/ 	.word	0x00000b90
        /*02ac*/ 	.word	0x000000ff
        /*02b0*/ 	.word	0x000000c8
        /*02b4*/ 	.short	0x0100
        /*02b6*/ 	.byte	0x09
	.zero		1


	//   ....[26]....
        /*02b8*/ 	.word	0x00000c80
        /*02bc*/ 	.word	0x000000ff
        /*02c0*/ 	.word	0x000000d0
        /*02c4*/ 	.short	0x0100
        /*02c6*/ 	.byte	0x08
	.zero		1


	//   ....[27]....
        /*02c8*/ 	.word	0x00000c90
        /*02cc*/ 	.word	0x000000ff
        /*02d0*/ 	.word	0x000000e0
        /*02d4*/ 	.short	0x0100
        /*02d6*/ 	.byte	0x08
	.zero		1


	//   ....[28]....
        /*02d8*/ 	.word	0x00000ca0
        /*02dc*/ 	.word	0x000000ff
        /*02e0*/ 	.word	0x000000d8
        /*02e4*/ 	.short	0x0100
        /*02e6*/ 	.byte	0x08
	.zero		1


	//   ....[29]....
        /*02e8*/ 	.word	0x00000cb0
        /*02ec*/ 	.word	0x000000ff
        /*02f0*/ 	.word	0x000000e8
        /*02f4*/ 	.short	0x0100
        /*02f6*/ 	.byte	0x08
	.zero		1


	//   ....[30]....
        /*02f8*/ 	.word	0x00000da0
        /*02fc*/ 	.word	0x000000ff
        /*0300*/ 	.word	0x000000f0
        /*0304*/ 	.short	0x0100
        /*0306*/ 	.byte	0x07
	.zero		1


	//   ....[31]....
        /*0308*/ 	.word	0x000017a0
        /*030c*/ 	.word	0x00000003
        /*0310*/ 	.word	0x000000e0
        /*0314*/ 	.short	0x010a
        /*0316*/ 	.byte	0xff
	.zero		1


	//   ....[32]....
        /*0318*/ 	.word	0x000017d0
        /*031c*/ 	.word	0x00000003
        /*0320*/ 	.word	0x000000d0
        /*0324*/ 	.short	0x0101
        /*0326*/ 	.byte	0xff
	.zero		1


	//   ....[33]....
        /*0328*/ 	.word	0x000018d0
        /*032c*/ 	.word	0x000000ff
        /*0330*/ 	.word	0x00000020
        /*0334*/ 	.short	0x010a
        /*0336*/ 	.byte	0x08
	.zero		1


	//   ....[34]....
        /*0338*/ 	.word	0x00001990
        /*033c*/ 	.word	0x000000ff
        /*0340*/ 	.word	0x00000020
        /*0344*/ 	.short	0x010a
        /*0346*/ 	.byte	0x21
	.zero		1


	//   ....[35]....
        /*0348*/ 	.word	0x00001b50
        /*034c*/ 	.word	0x000000ff
        /*0350*/ 	.word	0x00000020
        /*0354*/ 	.short	0x010a
        /*0356*/ 	.byte	0x08
	.zero		1


	//   ....[36]....
        /*0358*/ 	.word	0x00001c30
        /*035c*/ 	.word	0x000000ff
        /*0360*/ 	.word	0x00000088
        /*0364*/ 	.short	0x0101
        /*0366*/ 	.byte	0x06
	.zero		1


	//   ....[37]....
        /*0368*/ 	.word	0x00001c50
        /*036c*/ 	.word	0x000000ff
        /*0370*/ 	.word	0x00000020
        /*0374*/ 	.short	0x010a
        /*0376*/ 	.byte	0x08
	.zero		1


	//   ....[38]....
        /*0378*/ 	.word	0x00001cd0
        /*037c*/ 	.word	0x000000ff
        /*0380*/ 	.word	0x00000020
        /*0384*/ 	.short	0x010a
        /*0386*/ 	.byte	0x11
	.zero		1


	//   ....[39]....
        /*0388*/ 	.word	0x00001e60
        /*038c*/ 	.word	0x000000ff
        /*0390*/ 	.word	0x00000020
        /*0394*/ 	.short	0x010a
        /*0396*/ 	.byte	0x08
	.zero		1


	//   ....[40]....
        /*0398*/ 	.word	0x00001fa0
        /*039c*/ 	.word	0x00000002
        /*03a0*/ 	.word	0x00000090
        /*03a4*/ 	.short	0x010a
        /*03a6*/ 	.byte	0xff
	.zero		1


	//   ....[41]....
        /*03a8*/ 	.word	0x00002060
        /*03ac*/ 	.word	0x00000002
        /*03b0*/ 	.word	0x00000000
        /*03b4*/ 	.short	0x0101
        /*03b6*/ 	.byte	0xff
	.zero		1


	//   ....[42]....
        /*03b8*/ 	.word	0x000025c0
        /*03bc*/ 	.word	0x000000ff
        /*03c0*/ 	.word	0x00000000
        /*03c4*/ 	.short	0x010a
        /*03c6*/ 	.byte	0x04
	.zero		1


	//   ....[43]....
        /*03c8*/ 	.word	0x00002650
        /*03cc*/ 	.word	0x000000ff
        /*03d0*/ 	.word	0x00000000
        /*03d4*/ 	.short	0x010a
        /*03d6*/ 	.byte	0x04
	.zero		1


	//   ....[44]....
        /*03d8*/ 	.word	0x000026e0
        /*03dc*/ 	.word	0x000000ff
        /*03e0*/ 	.word	0x00000000
        /*03e4*/ 	.short	0x010a
        /*03e6*/ 	.byte	0x04
	.zero		1


	//   ....[45]....
        /*03e8*/ 	.word	0x00002780
        /*03ec*/ 	.word	0x00000000
        /*03f0*/ 	.word	0x00000000
        /*03f4*/ 	.short	0x010a
        /*03f6*/ 	.byte	0xff
	.zero		1


	//   ....[46]....
        /*03f8*/ 	.word	0x000028b0
        /*03fc*/ 	.word	0x00000000
        /*0400*/ 	.word	0x000000d0
        /*0404*/ 	.short	0x010a
        /*0406*/ 	.byte	0xff
	.zero		1


	//   ....[47]....
        /*0408*/ 	.word	0x00002920
        /*040c*/ 	.word	0x00000004
        /*0410*/ 	.word	0x00000000
        /*0414*/ 	.short	0x0101
        /*0416*/ 	.byte	0xff
	.zero		1


	//   ....[48]....
        /*0418*/ 	.word	0x00002940
        /*041c*/ 	.word	0x000000ff
        /*0420*/ 	.word	0x000000a0
        /*0424*/ 	.short	0x010a
        /*0426*/ 	.byte	0x05
	.zero		1


	//   ....[49]....
        /*0428*/ 	.word	0x00002a60
        /*042c*/ 	.word	0x00000000
        /*0430*/ 	.word	0x00000090
        /*0434*/ 	.short	0x010a
        /*0436*/ 	.byte	0xff
	.zero		1


	//   ....[50]....
        /*0438*/ 	.word	0x00002b60
        /*043c*/ 	.word	0x00000000
        /*0440*/ 	.word	0x00000000
        /*0444*/ 	.short	0x0101
        /*0446*/ 	.byte	0xff
	.zero		1


	//   ....[51]....
        /*0448*/ 	.word	0x00002bf0
        /*044c*/ 	.word	0x000000ff
        /*0450*/ 	.word	0x000000a0
        /*0454*/ 	.short	0x0106
        /*0456*/ 	.byte	0x05
	.zero		1


	//   ....[52]....
        /*0458*/ 	.word	0x00002c10
        /*045c*/ 	.word	0x000000ff
        /*0460*/ 	.word	0x000000a0
        /*0464*/ 	.short	0x010a
        /*0466*/ 	.byte	0x05
	.zero		1


	//   ....[53]....
        /*0468*/ 	.word	0x00002ca0
        /*046c*/ 	.word	0x000000ff
        /*0470*/ 	.word	0x000000a0
        /*0474*/ 	.short	0x0106
        /*0476*/ 	.byte	0x04
	.zero		1


	//   ....[54]....
        /*0478*/ 	.word	0x00002ce0
        /*047c*/ 	.word	0x00000000
        /*0480*/ 	.word	0x000000a0
        /*0484*/ 	.short	0x010a
        /*0486*/ 	.byte	0xff
	.zero		1


	//   ....[55]....
        /*0488*/ 	.word	0x00002f20
        /*048c*/ 	.word	0x000000ff
        /*0490*/ 	.word	0x00000008
        /*0494*/ 	.short	0x010a
        /*0496*/ 	.byte	0x06
	.zero		1


	//   ....[56]....
        /*0498*/ 	.word	0x00002f40
        /*049c*/ 	.word	0x000000ff
        /*04a0*/ 	.word	0x00000008
        /*04a4*/ 	.short	0x010a
        /*04a6*/ 	.byte	0x06
	.zero		1


	//   ....[57]....
        /*04a8*/ 	.word	0x000030d0
        /*04ac*/ 	.word	0x000000ff
        /*04b0*/ 	.word	0x00000008
        /*04b4*/ 	.short	0x010a
        /*04b6*/ 	.byte	0x06
	.zero		1


	//   ....[58]....
        /*04b8*/ 	.word	0x000030f0
        /*04bc*/ 	.word	0x000000ff
        /*04c0*/ 	.word	0x00000008
        /*04c4*/ 	.short	0x010a
        /*04c6*/ 	.byte	0x06
	.zero		1


	//   ....[59]....
        /*04c8*/ 	.word	0x000031b0
        /*04cc*/ 	.word	0x000000ff
        /*04d0*/ 	.word	0x00000000
        /*04d4*/ 	.short	0x0101
        /*04d6*/ 	.byte	0x07
	.zero		1


	//   ....[60]....
        /*04d8*/ 	.word	0x000034f0
        /*04dc*/ 	.word	0x00000000
        /*04e0*/ 	.word	0x00000090
        /*04e4*/ 	.short	0x010a
        /*04e6*/ 	.byte	0xff
	.zero		1


	//   ....[61]....
        /*04e8*/ 	.word	0x000035b0
        /*04ec*/ 	.word	0x00000000
        /*04f0*/ 	.word	0x00000000
        /*04f4*/ 	.short	0x0101
        /*04f6*/ 	.byte	0xff
	.zero		1


	//   ....[62]....
        /*04f8*/ 	.word	0x00003670
        /*04fc*/ 	.word	0x000000ff
        /*0500*/ 	.word	0x00000000
        /*0504*/ 	.short	0x010a
        /*0506*/ 	.byte	0x08
	.zero		1


	//   ....[63]....
        /*0508*/ 	.word	0x00003680
        /*050c*/ 	.word	0x000000ff
        /*0510*/ 	.word	0x000000c0
        /*0514*/ 	.short	0x010a
        /*0516*/ 	.byte	0x09
	.zero		1


	//   ....[64]....
        /*0518*/ 	.word	0x00003730
        /*051c*/ 	.word	0x000000ff
        /*0520*/ 	.word	0x00000000
        /*0524*/ 	.short	0x010a
        /*0526*/ 	.byte	0x08
	.zero		1


	//   ....[65]....
        /*0528*/ 	.word	0x00003860
        /*052c*/ 	.word	0x000000ff
        /*0530*/ 	.word	0x00000000
        /*0534*/ 	.short	0x010a
        /*0536*/ 	.byte	0x1e
	.zero		1


	//   ....[66]....
        /*0538*/ 	.word	0x00003b60
        /*053c*/ 	.word	0x000000ff
        /*0540*/ 	.word	0x00000000
        /*0544*/ 	.short	0x010a
        /*0546*/ 	.byte	0x05
	.zero		1


	//   ....[67]....
        /*0548*/ 	.word	0x00003c00
        /*054c*/ 	.word	0x00000000
        /*0550*/ 	.word	0x00000000
        /*0554*/ 	.short	0x010a
        /*0556*/ 	.byte	0xff
	.zero		1


	//   ....[68]....
        /*0558*/ 	.word	0x00003c40
        /*055c*/ 	.word	0x00000000
        /*0560*/ 	.word	0x00000000
        /*0564*/ 	.short	0x010a
        /*0566*/ 	.byte	0xff
	.zero		1


	//   ....[69]....
        /*0568*/ 	.word	0x00003cb0
        /*056c*/ 	.word	0x000000ff
        /*0570*/ 	.word	0x00000000
        /*0574*/ 	.short	0x0101
        /*0576*/ 	.byte	0x05
	.zero		1


	//   ....[70]....
        /*0578*/ 	.word	0x00003cf0
        /*057c*/ 	.word	0x000000ff
        /*0580*/ 	.word	0x000000f0
        /*0584*/ 	.short	0x010a
        /*0586*/ 	.byte	0x07
	.zero		1


	//   ....[71]....
        /*0588*/ 	.word	0x00003d40
        /*058c*/ 	.word	0x000000ff
        /*0590*/ 	.word	0x00000000
        /*0594*/ 	.short	0x0101
        /*0596*/ 	.byte	0x05
	.zero		1


	//   ....[72]....
        /*0598*/ 	.word	0x00004190
        /*059c*/ 	.word	0x00000000
        /*05a0*/ 	.word	0x00000090
        /*05a4*/ 	.short	0x010a
        /*05a6*/ 	.byte	0xff
	.zero		1


	//   ....[73]....
        /*05a8*/ 	.word	0x00004250
        /*05ac*/ 	.word	0x00000000
        /*05b0*/ 	.word	0x00000000
        /*05b4*/ 	.short	0x0101
        /*05b6*/ 	.byte	0xff
	.zero		1


	//   ....[74]....
        /*05b8*/ 	.word	0x00004570
        /*05bc*/ 	.word	0x000000ff
        /*05c0*/ 	.word	0x00000088
        /*05c4*/ 	.short	0x010a
        /*05c6*/ 	.byte	0x07
	.zero		1


	//   ....[75]....
        /*05c8*/ 	.word	0x00004760
        /*05cc*/ 	.word	0x000000ff
        /*05d0*/ 	.word	0x00000060
        /*05d4*/ 	.short	0x010a
        /*05d6*/ 	.byte	0x07
	.zero		1


	//   ....[76]....
        /*05d8*/ 	.word	0x000048d0
        /*05dc*/ 	.word	0x000000ff
        /*05e0*/ 	.word	0x00000040
        /*05e4*/ 	.short	0x010b
        /*05e6*/ 	.byte	0x07
	.zero		1


	//   ....[77]....
        /*05e8*/ 	.word	0x000048e0
        /*05ec*/ 	.word	0x000000ff
        /*05f0*/ 	.word	0x00000000
        /*05f4*/ 	.short	0x0101
        /*05f6*/ 	.byte	0x08
	.zero		1


	//   ....[78]....
        /*05f8*/ 	.word	0x00004900
        /*05fc*/ 	.word	0x000000ff
        /*0600*/ 	.word	0x00000068
        /*0604*/ 	.short	0x010a
        /*0606*/ 	.byte	0x07
	.zero		1


	//   ....[79]....
        /*0608*/ 	.word	0x00004a60
        /*060c*/ 	.word	0x000000ff
        /*0610*/ 	.word	0x00000048
        /*0614*/ 	.short	0x010b
        /*0616*/ 	.byte	0x07
	.zero		1


	//   ....[80]....
        /*0618*/ 	.word	0x00004a70
        /*061c*/ 	.word	0x000000ff
        /*0620*/ 	.word	0x00000000
        /*0624*/ 	.short	0x0101
        /*0626*/ 	.byte	0x08
	.zero		1


	//   ....[81]....
        /*0628*/ 	.word	0x00004a80
        /*062c*/ 	.word	0x000000ff
        /*0630*/ 	.word	0x00000070
        /*0634*/ 	.short	0x010a
        /*0636*/ 	.byte	0x07
	.zero		1


	//   ....[82]....
        /*0638*/ 	.word	0x00004c20
        /*063c*/ 	.word	0x000000ff
        /*0640*/ 	.word	0x00000050
        /*0644*/ 	.short	0x010b
        /*0646*/ 	.byte	0x07
	.zero		1


	//   ....[83]....
        /*0648*/ 	.word	0x00004c90
        /*064c*/ 	.word	0x000000ff
        /*0650*/ 	.word	0x00000000
        /*0654*/ 	.short	0x0101
        /*0656*/ 	.byte	0x08
	.zero		1


	//   ....[84]....
        /*0658*/ 	.word	0x00004cc0
        /*065c*/ 	.word	0x000000ff
        /*0660*/ 	.word	0x00000078
        /*0664*/ 	.short	0x010a
        /*0666*/ 	.byte	0x07
	.zero		1


	//   ....[85]....
        /*0668*/ 	.word	0x00004ed0
        /*066c*/ 	.word	0x000000ff
        /*0670*/ 	.word	0x00000058
        /*0674*/ 	.short	0x010b
        /*0676*/ 	.byte	0x07
	.zero		1


	//   ....[86]....
        /*0678*/ 	.word	0x00004ef0
        /*067c*/ 	.word	0x000000ff
        /*0680*/ 	.word	0x00000000
        /*0684*/ 	.short	0x0101
        /*0686*/ 	.byte	0x0d
	.zero		1


	//   ....[87]....
        /*0688*/ 	.word	0x00004f20
        /*068c*/ 	.word	0x000000ff
        /*0690*/ 	.word	0x00000060
        /*0694*/ 	.short	0x010a
        /*0696*/ 	.byte	0x07
	.zero		1


	//   ....[88]....
        /*0698*/ 	.word	0x00004f40
        /*069c*/ 	.word	0x000000ff
        /*06a0*/ 	.word	0x00000068
        /*06a4*/ 	.short	0x010a
        /*06a6*/ 	.byte	0x07
	.zero		1


	//   ....[89]....
        /*06a8*/ 	.word	0x00004f60
        /*06ac*/ 	.word	0x000000ff
        /*06b0*/ 	.word	0x00000070
        /*06b4*/ 	.short	0x010a
        /*06b6*/ 	.byte	0x07
	.zero		1


	//   ....[90]....
        /*06b8*/ 	.word	0x00004fa0
        /*06bc*/ 	.word	0x00000000
        /*06c0*/ 	.word	0x00000078
        /*06c4*/ 	.short	0x010a
        /*06c6*/ 	.byte	0xff
	.zero		1


	//   ....[91]....
        /*06c8*/ 	.word	0x000052d0
        /*06cc*/ 	.word	0x00000000
        /*06d0*/ 	.word	0x00000090
        /*06d4*/ 	.short	0x010a
        /*06d6*/ 	.byte	0xff
	.zero		1


	//   ....[92]....
        /*06d8*/ 	.word	0x000053e0
        /*06dc*/ 	.word	0x00000000
        /*06e0*/ 	.word	0x00000000
        /*06e4*/ 	.short	0x0101
        /*06e6*/ 	.byte	0xff
	.zero		1


	//   ....[93]....
        /*06e8*/ 	.word	0x00005e40
        /*06ec*/ 	.word	0x00000003
        /*06f0*/ 	.word	0x00000040
        /*06f4*/ 	.short	0x010a
        /*06f6*/ 	.byte	0xff
	.zero		1


	//   ....[94]....
        /*06f8*/ 	.word	0x00005e80
        /*06fc*/ 	.word	0x000000bf
        /*0700*/ 	.word	0x000000b0
        /*0704*/ 	.short	0x010a
        /*0706*/ 	.byte	0xff
	.zero		1


	//   ....[95]....
        /*0708*/ 	.word	0x00005fb0
        /*070c*/ 	.word	0x00000003
        /*0710*/ 	.word	0x00000040
        /*0714*/ 	.short	0x010a
        /*0716*/ 	.byte	0xff
	.zero		1


	//   ....[96]....
        /*0718*/ 	.word	0x00006110
        /*071c*/ 	.word	0x00000000
        /*0720*/ 	.word	0x00000000
        /*0724*/ 	.short	0x0101
        /*0726*/ 	.byte	0xff
	.zero		1


	//   ....[97]....
        /*0728*/ 	.word	0x00006170
        /*072c*/ 	.word	0x000000bf
        /*0730*/ 	.word	0x000000b0
        /*0734*/ 	.short	0x010a
        /*0736*/ 	.byte	0xff
	.zero		1


	//   ....[98]....
        /*0738*/ 	.word	0x00007520
        /*073c*/ 	.word	0x000000ce
        /*0740*/ 	.word	0x00000040
        /*0744*/ 	.short	0x010a
        /*0746*/ 	.byte	0xff
	.zero		1


	//   ....[99]....
        /*0748*/ 	.word	0x000075f0
        /*074c*/ 	.word	0x000000ce
        /*0750*/ 	.word	0x00000040
        /*0754*/ 	.short	0x010a
        /*0756*/ 	.byte	0xff
	.zero		1


	//   ....[100]....
        /*0758*/ 	.word	0x00007730
        /*075c*/ 	.word	0x00000003
        /*0760*/ 	.word	0x00000000
        /*0764*/ 	.short	0x0101
        /*0766*/ 	.byte	0xff
	.zero		1


	//   ....[101]....
        /*0768*/ 	.word	0x00008ad0
        /*076c*/ 	.word	0x00000000
        /*0770*/ 	.word	0x00000040
        /*0774*/ 	.short	0x010a
        /*0776*/ 	.byte	0xff
	.zero		1


	//   ....[102]....
        /*0778*/ 	.word	0x00008ba0
        /*077c*/ 	.word	0x00000000
        /*0780*/ 	.word	0x00000040
        /*0784*/ 	.short	0x010a
        /*0786*/ 	.byte	0xff
	.zero		1


	//   ....[103]....
        /*0788*/ 	.word	0x00008d00
        /*078c*/ 	.word	0x00000000
        /*0790*/ 	.word	0x00000000
        /*0794*/ 	.short	0x0101
        /*0796*/ 	.byte	0xff
	.zero		1


	//   ....[104]....
        /*0798*/ 	.word	0x0000a0b0
        /*079c*/ 	.word	0x00000000
        /*07a0*/ 	.word	0x00000040
        /*07a4*/ 	.short	0x010a
        /*07a6*/ 	.byte	0xff
	.zero		1


	//   ....[105]....
        /*07a8*/ 	.word	0x0000a180
        /*07ac*/ 	.word	0x00000000
        /*07b0*/ 	.word	0x00000040
        /*07b4*/ 	.short	0x010a
        /*07b6*/ 	.byte	0xff
	.zero		1


	//   ....[106]....
        /*07b8*/ 	.word	0x0000a2e0
        /*07bc*/ 	.word	0x00000000
        /*07c0*/ 	.word	0x00000000
        /*07c4*/ 	.short	0x0101
        /*07c6*/ 	.byte	0xff
	.zero		1


	//   ....[107]....
        /*07c8*/ 	.word	0x0000a6f0
        /*07cc*/ 	.word	0x000000bf
        /*07d0*/ 	.word	0x00000000
        /*07d4*/ 	.short	0x0101
        /*07d6*/ 	.byte	0xff
	.zero		1


	//   ....[108]....
        /*07d8*/ 	.word	0x0000b740
        /*07dc*/ 	.word	0x00000003
        /*07e0*/ 	.word	0x000000e0
        /*07e4*/ 	.short	0x010a
        /*07e6*/ 	.byte	0xff
	.zero		1


	//   ....[109]....
        /*07e8*/ 	.word	0x0000b7a0
        /*07ec*/ 	.word	0x00000002
        /*07f0*/ 	.word	0x00000020
        /*07f4*/ 	.short	0x010a
        /*07f6*/ 	.byte	0xff
	.zero		1


	//   ....[110]....
        /*07f8*/ 	.word	0x0000b800
        /*07fc*/ 	.word	0x00000002
        /*0800*/ 	.word	0x00000020
        /*0804*/ 	.short	0x010a
        /*0806*/ 	.byte	0xff
	.zero		1


	//   ....[111]....
        /*0808*/ 	.word	0x0000b850
        /*080c*/ 	.word	0x00000002
        /*0810*/ 	.word	0x00000090
        /*0814*/ 	.short	0x010a
        /*0816*/ 	.byte	0xff
	.zero		1


	//   ....[112]....
        /*0818*/ 	.word	0x0000b8b0
        /*081c*/ 	.word	0x00000000
        /*0820*/ 	.word	0x00000000
        /*0824*/ 	.short	0x010a
        /*0826*/ 	.byte	0xff
	.zero		1


	//   ....[113]....
        /*0828*/ 	.word	0x0000b910
        /*082c*/ 	.word	0x00000000
        /*0830*/ 	.word	0x00000000
        /*0834*/ 	.short	0x010a
        /*0836*/ 	.byte	0xff
	.zero		1


	//   ....[114]....
        /*0838*/ 	.word	0x0000b970
        /*083c*/ 	.word	0x00000000
        /*0840*/ 	.word	0x00000000
        /*0844*/ 	.short	0x010a
        /*0846*/ 	.byte	0xff
	.zero		1


	//   ....[115]....
        /*0848*/ 	.word	0x0000b9c0
        /*084c*/ 	.word	0x00000000
        /*0850*/ 	.word	0x000000d0
        /*0854*/ 	.short	0x010a
        /*0856*/ 	.byte	0xff
	.zero		1


	//   ....[116]....
        /*0858*/ 	.word	0x0000ba20
        /*085c*/ 	.word	0x00000000
        /*0860*/ 	.word	0x000000a0
        /*0864*/ 	.short	0x010a
        /*0866*/ 	.byte	0xff
	.zero		1


	//   ....[117]....
        /*0868*/ 	.word	0x0000ba70
        /*086c*/ 	.word	0x00000000
        /*0870*/ 	.word	0x00000090
        /*0874*/ 	.short	0x010a
        /*0876*/ 	.byte	0xff
	.zero		1


	//   ....[118]....
        /*0878*/ 	.word	0x0000bad0
        /*087c*/ 	.word	0x00000000
        /*0880*/ 	.word	0x000000a0
        /*0884*/ 	.short	0x010a
        /*0886*/ 	.byte	0xff
	.zero		1


	//   ....[119]....
        /*0888*/ 	.word	0x0000bb30
        /*088c*/ 	.word	0x00000004
        /*0890*/ 	.word	0x00000008
        /*0894*/ 	.short	0x010a
        /*0896*/ 	.byte	0xff
	.zero		1


	//   ....[120]....
        /*0898*/ 	.word	0x0000bc10
        /*089c*/ 	.word	0x00000002
        /*08a0*/ 	.word	0x00000008
        /*08a4*/ 	.short	0x010a
        /*08a6*/ 	.byte	0xff
	.zero		1


	//   ....[121]....
        /*08a8*/ 	.word	0x0000bc60
        /*08ac*/ 	.word	0x00000000
        /*08b0*/ 	.word	0x00000090
        /*08b4*/ 	.short	0x010a
        /*08b6*/ 	.byte	0xff
	.zero		1


	//   ....[122]....
        /*08b8*/ 	.word	0x0000bcc0
        /*08bc*/ 	.word	0x00000000
        /*08c0*/ 	.word	0x000000c0
        /*08c4*/ 	.short	0x010a
        /*08c6*/ 	.byte	0xff
	.zero		1


	//   ....[123]....
        /*08c8*/ 	.word	0x0000bd20
        /*08cc*/ 	.word	0x00000000
        /*08d0*/ 	.word	0x00000000
        /*08d4*/ 	.short	0x010a
        /*08d6*/ 	.byte	0xff
	.zero		1


	//   ....[124]....
        /*08d8*/ 	.word	0x0000bd80
        /*08dc*/ 	.word	0x00000000
        /*08e0*/ 	.word	0x00000000
        /*08e4*/ 	.short	0x010a
        /*08e6*/ 	.byte	0xff
	.zero		1


	//   ....[125]....
        /*08e8*/ 	.word	0x0000bde0
        /*08ec*/ 	.word	0x00000000
        /*08f0*/ 	.word	0x000000f0
        /*08f4*/ 	.short	0x010a
        /*08f6*/ 	.byte	0xff
	.zero		1


	//   ....[126]....
        /*08f8*/ 	.word	0x0000be30
        /*08fc*/ 	.word	0x00000000
        /*0900*/ 	.word	0x00000090
        /*0904*/ 	.short	0x010a
        /*0906*/ 	.byte	0xff
	.zero		1


	//   ....[127]....
        /*0908*/ 	.word	0x0000be90
        /*090c*/ 	.word	0x00000000
        /*0910*/ 	.word	0x00000088
        /*0914*/ 	.short	0x010a
        /*0916*/ 	.byte	0xff
	.zero		1


	//   ....[128]....
        /*0918*/ 	.word	0x0000bef0
        /*091c*/ 	.word	0x00000003
        /*0920*/ 	.word	0x00000060
        /*0924*/ 	.short	0x010a
        /*0926*/ 	.byte	0xff
	.zero		1


	//   ....[129]....
        /*0928*/ 	.word	0x0000bf50
        /*092c*/ 	.word	0x00000003
        /*0930*/ 	.word	0x00000068
        /*0934*/ 	.short	0x010a
        /*0936*/ 	.byte	0xff
	.zero		1


	//   ....[130]....
        /*0938*/ 	.word	0x0000bfb0
        /*093c*/ 	.word	0x00000003
        /*0940*/ 	.word	0x00000070
        /*0944*/ 	.short	0x010a
        /*0946*/ 	.byte	0xff
	.zero		1


	//   ....[131]....
        /*0948*/ 	.word	0x0000c010
        /*094c*/ 	.word	0x00000003
        /*0950*/ 	.word	0x00000078
        /*0954*/ 	.short	0x010a
        /*0956*/ 	.byte	0xff
	.zero		1


	//   ....[132]....
        /*0958*/ 	.word	0x0000c070
        /*095c*/ 	.word	0x00000000
        /*0960*/ 	.word	0x00000060
        /*0964*/ 	.short	0x010a
        /*0966*/ 	.byte	0xff
	.zero		1


	//   ....[133]....
        /*0968*/ 	.word	0x0000c0d0
        /*096c*/ 	.word	0x00000000
        /*0970*/ 	.word	0x00000068
        /*0974*/ 	.short	0x010a
        /*0976*/ 	.byte	0xff
	.zero		1


	//   ....[134]....
        /*0978*/ 	.word	0x0000c130
        /*097c*/ 	.word	0x00000000
        /*0980*/ 	.word	0x00000070
        /*0984*/ 	.short	0x010a
        /*0986*/ 	.byte	0xff
	.zero		1


	//   ....[135]....
        /*0988*/ 	.word	0x0000c180
        /*098c*/ 	.word	0x00000000
        /*0990*/ 	.word	0x00000090
        /*0994*/ 	.short	0x010a
        /*0996*/ 	.byte	0xff
	.zero		1


	//   ....[136]....
        /*0998*/ 	.word	0x0000c1d0
        /*099c*/ 	.word	0x00000003
        /*09a0*/ 	.word	0x00000040
        /*09a4*/ 	.short	0x010a
        /*09a6*/ 	.byte	0xff
	.zero		1


	//   ....[137]....
        /*09a8*/ 	.word	0x0000c220
        /*09ac*/ 	.word	0x000000bf
        /*09b0*/ 	.word	0x000000b0
        /*09b4*/ 	.short	0x010a
        /*09b6*/ 	.byte	0xff
	.zero		1


	//   ....[138]....
        /*09b8*/ 	.word	0x0000c270
        /*09bc*/ 	.word	0x000000ce
        /*09c0*/ 	.word	0x00000040
        /*09c4*/ 	.short	0x010a
        /*09c6*/ 	.byte	0xff
	.zero		1


	//   ....[139]....
        /*09c8*/ 	.word	0x0000c2c0
        /*09cc*/ 	.word	0x00000000
        /*09d0*/ 	.word	0x00000040
        /*09d4*/ 	.short	0x010a
        /*09d6*/ 	.byte	0xff
	.zero		1


	//   ....[140]....
        /*09d8*/ 	.word	0x0000c310
        /*09dc*/ 	.word	0x00000000
        /*09e0*/ 	.word	0x00000040
        /*09e4*/ 	.short	0x010a
        /*09e6*/ 	.byte	0xff
	.zero		1


	//----- nvinfo : EIATTR_NUM_MBARRIERS
	.align		4
.L_48:
        /*09e8*/ 	.byte	0x03, 0x38
        /*09ea*/ 	.short	0x001f


	//----- nvinfo : EIATTR_EXIT_INSTR_OFFSETS
	.align		4
        /*09ec*/ 	.byte	0x04, 0x1c
        /*09ee*/ 	.short	(.L_50 - .L_49)


	//   ....[0]....
.L_49:
        /*09f0*/ 	.word	0x000027b0


	//   ....[1]....
        /*09f4*/ 	.word	0x00002cb0


	//   ....[2]....
        /*09f8*/ 	.word	0x00002d10


	//   ....[3]....
        /*09fc*/ 	.word	0x00003f70


	//   ....[4]....
        /*0a00*/ 	.word	0x00004fd0


	//   ....[5]....
        /*0a04*/ 	.word	0x00005010


	//   ....[6]....
        /*0a08*/ 	.word	0x0000b730


	//----- nvinfo : EIATTR_MAX_THREADS
	.align		4
.L_50:
        /*0a0c*/ 	.byte	0x04, 0x05
        /*0a0e*/ 	.short	(.L_52 - .L_51)
.L_51:
        /*0a10*/ 	.word	0x00000100
        /*0a14*/ 	.word	0x00000001
        /*0a18*/ 	.word	0x00000001


	//----- nvinfo : EIATTR_CRS_STACK_SIZE
	.align		4
.L_52:
        /*0a1c*/ 	.byte	0x04, 0x1e
        /*0a1e*/ 	.short	(.L_54 - .L_53)
.L_53:
        /*0a20*/ 	.word	0x00000000


	//----- nvinfo : EIATTR_CBANK_PARAM_SIZE
	.align		4
.L_54:
        /*0a24*/ 	.byte	0x03, 0x19
        /*0a26*/ 	.short	0x0800


	//----- nvinfo : EIATTR_PARAM_CBANK
	.align		4
        /*0a28*/ 	.byte	0x04, 0x0a
        /*0a2a*/ 	.short	(.L_56 - .L_55)
	.align		4
.L_55:
        /*0a2c*/ 	.word	index@(.nv.constant0._ZN7cutlass13device_kernelINS_4gemm6kernel13GemmUniversalIN4cute5tupleIJiiiiEEENS1_10collective13CollectiveMmaINS1_35MainloopSm100TmaUmmaWarpSpecializedILi4ELi2ELi2ENS5_IJNS4_1CILi2EEENSA_ILi1EEESC_EEEEENS5_IJNSA_ILi256EEESF_NSA_ILi128EEEEEENS_12float_e5m2_tENS5_IJlSC_lEEESI_SJ_NS4_8TiledMMAINS4_8MMA_AtomIJNS4_10MMA_TraitsINS4_25SM100_MMA_F8F6F4_2x1SM_SSEJSI_SI_fSF_SF_NS4_17integral_constantINS4_4UMMA5MajorELSQ_0EEESR_NSO_INSP_7ScaleInELSS_0EEEST_EEEEEENS4_6LayoutINS5_IJSC_SC_SC_EEENS5_IJNSA_ILi0EEESY_SY_EEEEENS5_IJNS4_10UnderscoreES11_S11_EEEEENS4_18SM100_TMA_2SM_LOADENS4_14ComposedLayoutINS4_7SwizzleILi3ELi4ELi3EEENS4_18smem_ptr_flag_bitsILi8EEENSW_INS5_IJNSA_ILi8EEESG_EEENS5_IJSG_SC_EEEEEEEvNS4_8identityES14_S1E_vS1F_EENS_8epilogue10collective18CollectiveEpilogueINS1H_23Sm100TmaWarpSpecializedILi4ELi2ELi64ELb0ELb0EEEJNS5_IJSG_SF_SG_EEENS5_IJNSW_ISG_SC_EENSW_INSA_ILi64EEESC_EEEEESI_SJ_SI_SJ_NS1H_6fusion15FusionCallbacksIS1L_NS1R_17LinearCombinationISI_fSI_fLNS_15FloatRoundStyleE2EEES1M_S1Q_JEEENS4_5SM1004TMEM4LOAD26SM100_TMEM_LOAD_32dp32b64xENS4_13SM90_TMA_LOADENS15_INS16_ILi2ELi4ELi3EEES19_NSW_INS5_IJS1A_S1O_EEENS5_IJS1O_SC_EEEEEEENS4_39AutoVectorizingCopyWithAssumedAlignmentILi128EEENS4_14SM90_TMA_STOREES26_S28_S28_EEEvvEEEEvNT_6ParamsE)
        /*0a30*/ 	.short	0x0380
        /*0a32*/ 	.short	0x0800


	//----- nvinfo : EIATTR_SW_WAR
	.align		4
.L_56:
        /*0a34*/ 	.byte	0x04, 0x36
        /*0a36*/ 	.short	(.L_58 - .L_57)
.L_57:
        /*0a38*/ 	.word	0x00000008
.L_58:


//--------------------- .nv.callgraph             --------------------------
	.section	.nv.callgraph,"",@"SHT_CUDA_CALLGRAPH"
	.align	4
	.sectionentsize	8
	.align		4
        /*0000*/ 	.word	0x00000000
	.align		4
        /*0004*/ 	.word	0xffffffff
	.align		4
        /*0008*/ 	.word	index@(_ZN7cutlass13device_kernelINS_4gemm6kernel13GemmUniversalIN4cute5tupleIJiiiiEEENS1_10collective13CollectiveMmaINS1_35MainloopSm100TmaUmmaWarpSpecializedILi4ELi2ELi2ENS5_IJNS4_1CILi2EEENSA_ILi1EEESC_EEEEENS5_IJNSA_ILi256EEESF_NSA_ILi128EEEEEENS_12float_e5m2_tENS5_IJlSC_lEEESI_SJ_NS4_8TiledMMAINS4_8MMA_AtomIJNS4_10MMA_TraitsINS4_25SM100_MMA_F8F6F4_2x1SM_SSEJSI_SI_fSF_SF_NS4_17integral_constantINS4_4UMMA5MajorELSQ_0EEESR_NSO_INSP_7ScaleInELSS_0EEEST_EEEEEENS4_6LayoutINS5_IJSC_SC_SC_EEENS5_IJNSA_ILi0EEESY_SY_EEEEENS5_IJNS4_10UnderscoreES11_S11_EEEEENS4_18SM100_TMA_2SM_LOADENS4_14ComposedLayoutINS4_7SwizzleILi3ELi4ELi3EEENS4_18smem_ptr_flag_bitsILi8EEENSW_INS5_IJNSA_ILi8EEESG_EEENS5_IJSG_SC_EEEEEEEvNS4_8identityES14_S1E_vS1F_EENS_8epilogue10collective18CollectiveEpilogueINS1H_23Sm100TmaWarpSpecializedILi4ELi2ELi64ELb0ELb0EEEJNS5_IJSG_SF_SG_EEENS5_IJNSW_ISG_SC_EENSW_INSA_ILi64EEESC_EEEEESI_SJ_SI_SJ_NS1H_6fusion15FusionCallbacksIS1L_NS1R_17LinearCombinationISI_fSI_fLNS_15FloatRoundStyleE2EEES1M_S1Q_JEEENS4_5SM1004TMEM4LOAD26SM100_TMEM_LOAD_32dp32b64xENS4_13SM90_TMA_LOADENS15_INS16_ILi2ELi4ELi3EEES19_NSW_INS5_IJS1A_S1O_EEENS5_IJS1O_SC_EEEEEEENS4_39AutoVectorizingCopyWithAssumedAlignmentILi128EEENS4_14SM90_TMA_STOREES26_S28_S28_EEEvvEEEEvNT_6ParamsE)
	.align		4
        /*000c*/ 	.word	index@(__assertfail)
	.align		4
        /*0010*/ 	.word	0x00000000
	.align		4
        /*0014*/ 	.word	0xfffffffe
	.align		4
        /*0018*/ 	.word	0x00000000
	.align		4
        /*001c*/ 	.word	0xfffffffd
	.align		4
        /*0020*/ 	.word	0x00000000
	.align		4
        /*0024*/ 	.word	0xfffffffc


//--------------------- .nv.constant4             --------------------------
	.section	.nv.constant4,"a",@progbits
	.align	8
	.align		8
.nv.constant4:
        /*0000*/ 	.dword	__assertfail
	.align		8
        /*0008*/ 	.dword	__unnamed_1
	.align		8
        /*0010*/ 	.dword	__unnamed_2
	.align		8
        /*0018*/ 	.dword	__unnamed_3
	.align		8
        /*0020*/ 	.dword	_ZN39_INTERNAL_9168a66d_4_k_cu_ba836fec_97724cuda3std3__45__cpo5beginE
	.align		8
        /*0028*/ 	.dword	_ZN39_INTERNAL_9168a66d_4_k_cu_ba836fec_97724cuda3std3__45__cpo3endE
	.align		8
        /*0030*/ 	.dword	_ZN39_INTERNAL_9168a66d_4_k_cu_ba836fec_97724cuda3std3__45__cpo6cbeginE
	.align		8
        /*0038*/ 	.dword	_ZN39_INTERNAL_9168a66d_4_k_cu_ba836fec_97724cuda3std3__45__cpo4cendE
	.align		8
        /*0040*/ 	.dword	_ZN39_INTERNAL_9168a66d_4_k_cu_ba836fec_97724cuda3std3__441_GLOBAL__N__9168a66d_4_k_cu_ba836fec_97726ignoreE
	.align		8
        /*0048*/ 	.dword	_ZN39_INTERNAL_9168a66d_4_k_cu_ba836fec_97724cuda3std3__419piecewise_constructE
	.align		8
        /*0050*/ 	.dword	_ZN39_INTERNAL_9168a66d_4_k_cu_ba836fec_97724cuda3std3__48in_placeE
	.align		8
        /*0058*/ 	.dword	_ZN39_INTERNAL_9168a66d_4_k_cu_ba836fec_97724cuda3std6ranges3__45__cpo4swapE
	.align		8
        /*0060*/ 	.dword	_ZN39_INTERNAL_9168a66d_4_k_cu_ba836fec_97724cuda3std6ranges3__45__cpo9iter_moveE
	.align		8
        /*0068*/ 	.dword	_ZN39_INTERNAL_9168a66d_4_k_cu_ba836fec_97724cute7productE
	.align		8
        /*0070*/ 	.dword	_ZN39_INTERNAL_9168a66d_4_k_cu_ba836fec_97724cute1_E
	.align		8
        /*0078*/ 	.dword	$str$25
	.align		8
        /*0080*/ 	.dword	$str$26
	.align		8
        /*0088*/ 	.dword	$str$27
	.align		8
        /*0090*/ 	.dword	$str$28


//--------------------- .text._ZN7cutlass13device_kernelINS_4gemm6kernel13GemmUniversalIN4cute5tupleIJiiiiEEENS1_10collective13CollectiveMmaINS1_35MainloopSm100TmaUmmaWarpSpecializedILi4ELi2ELi2ENS5_IJNS4_1CILi2EEENSA_ILi1EEESC_EEEEENS5_IJNSA_ILi256EEESF_NSA_ILi128EEEEEENS_12float_e5m2_tENS5_IJlSC_lEEESI_SJ_NS4_8TiledMMAINS4_8MMA_AtomIJNS4_10MMA_TraitsINS4_25SM100_MMA_F8F6F4_2x1SM_SSEJSI_SI_fSF_SF_NS4_17integral_constantINS4_4UMMA5MajorELSQ_0EEESR_NSO_INSP_7ScaleInELSS_0EEEST_EEEEEENS4_6LayoutINS5_IJSC_SC_SC_EEENS5_IJNSA_ILi0EEESY_SY_EEEEENS5_IJNS4_10UnderscoreES11_S11_EEEEENS4_18SM100_TMA_2SM_LOADENS4_14ComposedLayoutINS4_7SwizzleILi3ELi4ELi3EEENS4_18smem_ptr_flag_bitsILi8EEENSW_INS5_IJNSA_ILi8EEESG_EEENS5_IJSG_SC_EEEEEEEvNS4_8identityES14_S1E_vS1F_EENS_8epilogue10collective18CollectiveEpilogueINS1H_23Sm100TmaWarpSpecializedILi4ELi2ELi64ELb0ELb0EEEJNS5_IJSG_SF_SG_EEENS5_IJNSW_ISG_SC_EENSW_INSA_ILi64EEESC_EEEEESI_SJ_SI_SJ_NS1H_6fusion15FusionCallbacksIS1L_NS1R_17LinearCombinationISI_fSI_fLNS_15FloatRoundStyleE2EEES1M_S1Q_JEEENS4_5SM1004TMEM4LOAD26SM100_TMEM_LOAD_32dp32b64xENS4_13SM90_TMA_LOADENS15_INS16_ILi2ELi4ELi3EEES19_NSW_INS5_IJS1A_S1O_EEENS5_IJS1O_SC_EEEEEEENS4_39AutoVectorizingCopyWithAssumedAlignmentILi128EEENS4_14SM90_TMA_STOREES26_S28_S28_EEEvvEEEEvNT_6ParamsE --------------------------
	.section	.text._ZN7cutlass13device_kernelINS_4gemm6kernel13GemmUniversalIN4cute5tupleIJiiiiEEENS1_10collective13CollectiveMmaINS1_35MainloopSm100TmaUmmaWarpSpecializedILi4ELi2ELi2ENS5_IJNS4_1CILi2EEENSA_ILi1EEESC_EEEEENS5_IJNSA_ILi256EEESF_NSA_ILi128EEEEEENS_12float_e5m2_tENS5_IJlSC_lEEESI_SJ_NS4_8TiledMMAINS4_8MMA_AtomIJNS4_10MMA_TraitsINS4_25SM100_MMA_F8F6F4_2x1SM_SSEJSI_SI_fSF_SF_NS4_17integral_constantINS4_4UMMA5MajorELSQ_0EEESR_NSO_INSP_7ScaleInELSS_0EEEST_EEEEEENS4_6LayoutINS5_IJSC_SC_SC_EEENS5_IJNSA_ILi0EEESY_SY_EEEEENS5_IJNS4_10UnderscoreES11_S11_EEEEENS4_18SM100_TMA_2SM_LOADENS4_14ComposedLayoutINS4_7SwizzleILi3ELi4ELi3EEENS4_18smem_ptr_flag_bitsILi8EEENSW_INS5_IJNSA_ILi8EEESG_EEENS5_IJSG_SC_EEEEEEEvNS4_8identityES14_S1E_vS1F_EENS_8epilogue10collective18CollectiveEpilogueINS1H_23Sm100TmaWarpSpecializedILi4ELi2ELi64ELb0ELb0EEEJNS5_IJSG_SF_SG_EEENS5_IJNSW_ISG_SC_EENSW_INSA_ILi64EEESC_EEEEESI_SJ_SI_SJ_NS1H_6fusion15FusionCallbacksIS1L_NS1R_17LinearCombinationISI_fSI_fLNS_15FloatRoundStyleE2EEES1M_S1Q_JEEENS4_5SM1004TMEM4LOAD26SM100_TMEM_LOAD_32dp32b64xENS4_13SM90_TMA_LOADENS15_INS16_ILi2ELi4ELi3EEES19_NSW_INS5_IJS1A_S1O_EEENS5_IJS1O_SC_EEEEEEENS4_39AutoVectorizingCopyWithAssumedAlignmentILi128EEENS4_14SM90_TMA_STOREES26_S28_S28_EEEvvEEEEvNT_6ParamsE,"ax",@progbits
	.align	128
.text._ZN7cutlass13device_kernelINS_4gemm6kernel13GemmUniversalIN4cute5tupleIJiiiiEEENS1_10collective13CollectiveMmaINS1_35MainloopSm100TmaUmmaWarpSpecializedILi4ELi2ELi2ENS5_IJNS4_1CILi2EEENSA_ILi1EEESC_EEEEENS5_IJNSA_ILi256EEESF_NSA_ILi128EEEEEENS_12float_e5m2_tENS5_IJlSC_lEEESI_SJ_NS4_8TiledMMAINS4_8MMA_AtomIJNS4_10MMA_TraitsINS4_25SM100_MMA_F8F6F4_2x1SM_SSEJSI_SI_fSF_SF_NS4_17integral_constantINS4_4UMMA5MajorELSQ_0EEESR_NSO_INSP_7ScaleInELSS_0EEEST_EEEEEENS4_6LayoutINS5_IJSC_SC_SC_EEENS5_IJNSA_ILi0EEESY_SY_EEEEENS5_IJNS4_10UnderscoreES11_S11_EEEEENS4_18SM100_TMA_2SM_LOADENS4_14ComposedLayoutINS4_7SwizzleILi3ELi4ELi3EEENS4_18smem_ptr_flag_bitsILi8EEENSW_INS5_IJNSA_ILi8EEESG_EEENS5_IJSG_SC_EEEEEEEvNS4_8identityES14_S1E_vS1F_EENS_8epilogue10collective18CollectiveEpilogueINS1H_23Sm100TmaWarpSpecializedILi4ELi2ELi64ELb0ELb0EEEJNS5_IJSG_SF_SG_EEENS5_IJNSW_ISG_SC_EENSW_INSA_ILi64EEESC_EEEEESI_SJ_SI_SJ_NS1H_6fusion15FusionCallbacksIS1L_NS1R_17LinearCombinationISI_fSI_fLNS_15FloatRoundStyleE2EEES1M_S1Q_JEEENS4_5SM1004TMEM4LOAD26SM100_TMEM_LOAD_32dp32b64xENS4_13SM90_TMA_LOADENS15_INS16_ILi2ELi4ELi3EEES19_NSW_INS5_IJS1A_S1O_EEENS5_IJS1O_SC_EEEEEEENS4_39AutoVectorizingCopyWithAssumedAlignmentILi128EEENS4_14SM90_TMA_STOREES26_S28_S28_EEEvvEEEEvNT_6ParamsE:
        .type           _ZN7cutlass13device_kernelINS_4gemm6kernel13GemmUniversalIN4cute5tupleIJiiiiEEENS1_10collective13CollectiveMmaINS1_35MainloopSm100TmaUmmaWarpSpecializedILi4ELi2ELi2ENS5_IJNS4_1CILi2EEENSA_ILi1EEESC_EEEEENS5_IJNSA_ILi256EEESF_NSA_ILi128EEEEEENS_12float_e5m2_tENS5_IJlSC_lEEESI_SJ_NS4_8TiledMMAINS4_8MMA_AtomIJNS4_10MMA_TraitsINS4_25SM100_MMA_F8F6F4_2x1SM_SSEJSI_SI_fSF_SF_NS4_17integral_constantINS4_4UMMA5MajorELSQ_0EEESR_NSO_INSP_7ScaleInELSS_0EEEST_EEEEEENS4_6LayoutINS5_IJSC_SC_SC_EEENS5_IJNSA_ILi0EEESY_SY_EEEEENS5_IJNS4_10UnderscoreES11_S11_EEEEENS4_18SM100_TMA_2SM_LOADENS4_14ComposedLayoutINS4_7SwizzleILi3ELi4ELi3EEENS4_18smem_ptr_flag_bitsILi8EEENSW_INS5_IJNSA_ILi8EEESG_EEENS5_IJSG_SC_EEEEEEEvNS4_8identityES14_S1E_vS1F_EENS_8epilogue10collective18CollectiveEpilogueINS1H_23Sm100TmaWarpSpecializedILi4ELi2ELi64ELb0ELb0EEEJNS5_IJSG_SF_SG_EEENS5_IJNSW_ISG_SC_EENSW_INSA_ILi64EEESC_EEEEESI_SJ_SI_SJ_NS1H_6fusion15FusionCallbacksIS1L_NS1R_17LinearCombinationISI_fSI_fLNS_15FloatRoundStyleE2EEES1M_S1Q_JEEENS4_5SM1004TMEM4LOAD26SM100_TMEM_LOAD_32dp32b64xENS4_13SM90_TMA_LOADENS15_INS16_ILi2ELi4ELi3EEES19_NSW_INS5_IJS1A_S1O_EEENS5_IJS1O_SC_EEEEEEENS4_39AutoVectorizingCopyWithAssumedAlignmentILi128EEENS4_14SM90_TMA_STOREES26_S28_S28_EEEvvEEEEvNT_6ParamsE,@function
        .size           _ZN7cutlass13device_kernelINS_4gemm6kernel13GemmUniversalIN4cute5tupleIJiiiiEEENS1_10collective13CollectiveMmaINS1_35MainloopSm100TmaUmmaWarpSpecializedILi4ELi2ELi2ENS5_IJNS4_1CILi2EEENSA_ILi1EEESC_EEEEENS5_IJNSA_ILi256EEESF_NSA_ILi128EEEEEENS_12float_e5m2_tENS5_IJlSC_lEEESI_SJ_NS4_8TiledMMAINS4_8MMA_AtomIJNS4_10MMA_TraitsINS4_25SM100_MMA_F8F6F4_2x1SM_SSEJSI_SI_fSF_SF_NS4_17integral_constantINS4_4UMMA5MajorELSQ_0EEESR_NSO_INSP_7ScaleInELSS_0EEEST_EEEEEENS4_6LayoutINS5_IJSC_SC_SC_EEENS5_IJNSA_ILi0EEESY_SY_EEEEENS5_IJNS4_10UnderscoreES11_S11_EEEEENS4_18SM100_TMA_2SM_LOADENS4_14ComposedLayoutINS4_7SwizzleILi3ELi4ELi3EEENS4_18smem_ptr_flag_bitsILi8EEENSW_INS5_IJNSA_ILi8EEESG_EEENS5_IJSG_SC_EEEEEEEvNS4_8identityES14_S1E_vS1F_EENS_8epilogue10collective18CollectiveEpilogueINS1H_23Sm100TmaWarpSpecializedILi4ELi2ELi64ELb0ELb0EEEJNS5_IJSG_SF_SG_EEENS5_IJNSW_ISG_SC_EENSW_INSA_ILi64EEESC_EEEEESI_SJ_SI_SJ_NS1H_6fusion15FusionCallbacksIS1L_NS1R_17LinearCombinationISI_fSI_fLNS_15FloatRoundStyleE2EEES1M_S1Q_JEEENS4_5SM1004TMEM4LOAD26SM100_TMEM_LOAD_32dp32b64xENS4_13SM90_TMA_LOADENS15_INS16_ILi2ELi4ELi3EEES19_NSW_INS5_IJS1A_S1O_EEENS5_IJS1O_SC_EEEEEEENS4_39AutoVectorizingCopyWithAssumedAlignmentILi128EEENS4_14SM90_TMA_STOREES26_S28_S28_EEEvvEEEEvNT_6ParamsE,(.L_x_188 - _ZN7cutlass13device_kernelINS_4gemm6kernel13GemmUniversalIN4cute5tupleIJiiiiEEENS1_10collective13CollectiveMmaINS1_35MainloopSm100TmaUmmaWarpSpecializedILi4ELi2ELi2ENS5_IJNS4_1CILi2EEENSA_ILi1EEESC_EEEEENS5_IJNSA_ILi256EEESF_NSA_ILi128EEEEEENS_12float_e5m2_tENS5_IJlSC_lEEESI_SJ_NS4_8TiledMMAINS4_8MMA_AtomIJNS4_10MMA_TraitsINS4_25SM100_MMA_F8F6F4_2x1SM_SSEJSI_SI_fSF_SF_NS4_17integral_constantINS4_4UMMA5MajorELSQ_0EEESR_NSO_INSP_7ScaleInELSS_0EEEST_EEEEEENS4_6LayoutINS5_IJSC_SC_SC_EEENS5_IJNSA_ILi0EEESY_SY_EEEEENS5_IJNS4_10UnderscoreES11_S11_EEEEENS4_18SM100_TMA_2SM_LOADENS4_14ComposedLayoutINS4_7SwizzleILi3ELi4ELi3EEENS4_18smem_ptr_flag_bitsILi8EEENSW_INS5_IJNSA_ILi8EEESG_EEENS5_IJSG_SC_EEEEEEEvNS4_8identityES14_S1E_vS1F_EENS_8epilogue10collective18CollectiveEpilogueINS1H_23Sm100TmaWarpSpecializedILi4ELi2ELi64ELb0ELb0EEEJNS5_IJSG_SF_SG_EEENS5_IJNSW_ISG_SC_EENSW_INSA_ILi64EEESC_EEEEESI_SJ_SI_SJ_NS1H_6fusion15FusionCallbacksIS1L_NS1R_17LinearCombinationISI_fSI_fLNS_15FloatRoundStyleE2EEES1M_S1Q_JEEENS4_5SM1004TMEM4LOAD26SM100_TMEM_LOAD_32dp32b64xENS4_13SM90_TMA_LOADENS15_INS16_ILi2ELi4ELi3EEES19_NSW_INS5_IJS1A_S1O_EEENS5_IJS1O_SC_EEEEEEENS4_39AutoVectorizingCopyWithAssumedAlignmentILi128EEENS4_14SM90_TMA_STOREES26_S28_S28_EEEvvEEEEvNT_6ParamsE)
        .other          _ZN7cutlass13device_kernelINS_4gemm6kernel13GemmUniversalIN4cute5tupleIJiiiiEEENS1_10collective13CollectiveMmaINS1_35MainloopSm100TmaUmmaWarpSpecializedILi4ELi2ELi2ENS5_IJNS4_1CILi2EEENSA_ILi1EEESC_EEEEENS5_IJNSA_ILi256EEESF_NSA_ILi128EEEEEENS_12float_e5m2_tENS5_IJlSC_lEEESI_SJ_NS4_8TiledMMAINS4_8MMA_AtomIJNS4_10MMA_TraitsINS4_25SM100_MMA_F8F6F4_2x1SM_SSEJSI_SI_fSF_SF_NS4_17integral_constantINS4_4UMMA5MajorELSQ_0EEESR_NSO_INSP_7ScaleInELSS_0EEEST_EEEEEENS4_6LayoutINS5_IJSC_SC_SC_EEENS5_IJNSA_ILi0EEESY_SY_EEEEENS5_IJNS4_10UnderscoreES11_S11_EEEEENS4_18SM100_TMA_2SM_LOADENS4_14ComposedLayoutINS4_7SwizzleILi3ELi4ELi3EEENS4_18smem_ptr_flag_bitsILi8EEENSW_INS5_IJNSA_ILi8EEESG_EEENS5_IJSG_SC_EEEEEEEvNS4_8identityES14_S1E_vS1F_EENS_8epilogue10collective18CollectiveEpilogueINS1H_23Sm100TmaWarpSpecializedILi4ELi2ELi64ELb0ELb0EEEJNS5_IJSG_SF_SG_EEENS5_IJNSW_ISG_SC_EENSW_INSA_ILi64EEESC_EEEEESI_SJ_SI_SJ_NS1H_6fusion15FusionCallbacksIS1L_NS1R_17LinearCombinationISI_fSI_fLNS_15FloatRoundStyleE2EEES1M_S1Q_JEEENS4_5SM1004TMEM4LOAD26SM100_TMEM_LOAD_32dp32b64xENS4_13SM90_TMA_LOADENS15_INS16_ILi2ELi4ELi3EEES19_NSW_INS5_IJS1A_S1O_EEENS5_IJS1O_SC_EEEEEEENS4_39AutoVectorizingCopyWithAssumedAlignmentILi128EEENS4_14SM90_TMA_STOREES26_S28_S28_EEEvvEEEEvNT_6ParamsE,@"STO_CUDA_ENTRY STV_DEFAULT"
_ZN7cutlass13device_kernelINS_4gemm6kernel13GemmUniversalIN4cute5tupleIJiiiiEEENS1_10collective13CollectiveMmaINS1_35MainloopSm100TmaUmmaWarpSpecializedILi4ELi2ELi2ENS5_IJNS4_1CILi2EEENSA_ILi1EEESC_EEEEENS5_IJNSA_ILi256EEESF_NSA_ILi128EEEEEENS_12float_e5m2_tENS5_IJlSC_lEEESI_SJ_NS4_8TiledMMAINS4_8MMA_AtomIJNS4_10MMA_TraitsINS4_25SM100_MMA_F8F6F4_2x1SM_SSEJSI_SI_fSF_SF_NS4_17integral_constantINS4_4UMMA5MajorELSQ_0EEESR_NSO_INSP_7ScaleInELSS_0EEEST_EEEEEENS4_6LayoutINS5_IJSC_SC_SC_EEENS5_IJNSA_ILi0EEESY_SY_EEEEENS5_IJNS4_10UnderscoreES11_S11_EEEEENS4_18SM100_TMA_2SM_LOADENS4_14ComposedLayoutINS4_7SwizzleILi3ELi4ELi3EEENS4_18smem_ptr_flag_bitsILi8EEENSW_INS5_IJNSA_ILi8EEESG_EEENS5_IJSG_SC_EEEEEEEvNS4_8identityES14_S1E_vS1F_EENS_8epilogue10collective18CollectiveEpilogueINS1H_23Sm100TmaWarpSpecializedILi4ELi2ELi64ELb0ELb0EEEJNS5_IJSG_SF_SG_EEENS5_IJNSW_ISG_SC_EENSW_INSA_ILi64EEESC_EEEEESI_SJ_SI_SJ_NS1H_6fusion15FusionCallbacksIS1L_NS1R_17LinearCombinationISI_fSI_fLNS_15FloatRoundStyleE2EEES1M_S1Q_JEEENS4_5SM1004TMEM4LOAD26SM100_TMEM_LOAD_32dp32b64xENS4_13SM90_TMA_LOADENS15_INS16_ILi2ELi4ELi3EEES19_NSW_INS5_IJS1A_S1O_EEENS5_IJS1O_SC_EEEEEEENS4_39AutoVectorizingCopyWithAssumedAlignmentILi128EEENS4_14SM90_TMA_STOREES26_S28_S28_EEEvvEEEEvNT_6ParamsE:
[----:B------:R-:W1:Y:S01]  /*0000*/  LDC R1, c[0x0][0x37c] ;  /* 0x0000df00ff017b82 */ /* 0x000e620000000800 */
[----:B------:R-:W2:Y:S01]  /*0010*/  S2R R185, SR_TID.X ;  /* 0x0000000000b97919 */ /* 0x000ea20000002100 */
[----:B------:R-:W3:Y:S06]  /*0020*/  LDCU.64 UR6, c[0x0][0x890] ;  /* 0x00011200ff0677ac */ /* 0x000eec0008000a00 */
[----:B------:R-:W4:Y:S01]  /*0030*/  S2UR UR37, SR_CgaCtaId ;  /* 0x00000000002579c3 */ /* 0x000f220000008800 */
[----:B------:R-:W-:Y:S02]  /*0040*/  PRMT R171, RZ, 0x7610, R171 ;  /* 0x00007610ffab7816 */ /* 0x000fe400000000ab */
[----:B------:R-:W-:Y:S01]  /*0050*/  ELECT P1, URZ, PT ;  /* 0x0000000000ff782f */ /* 0x000fe20003820000 */
[----:B------:R-:W1:Y:S01]  /*0060*/  LDCU.64 UR46, c[0x0][0x358] ;  /* 0x00006b00ff2e77ac */ /* 0x000e620008000a00 */
[----:B---3--:R-:W-:-:S04]  /*0070*/  UISETP.NE.U32.AND UP0, UPT, UR6, URZ, UPT ;  /* 0x000000ff0600728c */ /* 0x008fc8000bf05070 */
[----:B------:R-:W-:Y:S02]  /*0080*/  UISETP.NE.AND.EX UP0, UPT, UR7, URZ, UPT, UP0 ;  /* 0x000000ff0700728c */ /* 0x000fe4000bf05300 */
[----:B----4-:R-:W-:Y:S02]  /*0090*/  ULOP3.LUT UR5, UR37, 0x1, URZ, 0xc0, !UPT ;  /* 0x0000000125057892 */ /* 0x010fe4000f8ec0ff */
[----:B------:R-:W-:Y:S01]  /*00a0*/  ULOP3.LUT UR4, UR37, 0x1, URZ, 0x3c, !UPT ;  /* 0x0000000125047892 */ /* 0x000fe2000f8e3cff */
[----:B--2---:R-:W-:-:S05]  /*00b0*/  SHF.R.U32.HI R173, RZ, 0x5, R185 ;  /* 0x00000005ffad7819 */ /* 0x004fca00000116b9 */
[----:B------:R-:W2:Y:S02]  /*00c0*/  SHFL.IDX PT, R0, R173, RZ, 0x1f ;  /* 0x00001fffad007589 */ /* 0x000ea400000e0000 */
[----:B--2---:R-:W-:Y:S01]  /*00d0*/  R2UR UR10, R0 ;  /* 0x00000000000a72ca */ /* 0x004fe200000e0000 */
[----:B-1----:R-:W-:-:S14]  /*00e0*/  BRA.U UP0, `(.L_x_0) ;  /* 0x00000001002c7547 */ /* 0x002fdc000b800000 */
[----:B------:R-:W1:Y:S02]  /*00f0*/  LDCU.64 UR8, c[0x0][0x888] ;  /* 0x00011100ff0877ac */ /* 0x000e640008000a00 */
[----:B-1----:R-:W-:-:S04]  /*0100*/  UISETP.NE.U32.AND UP0, UPT, UR8, URZ, UPT ;  /* 0x000000ff0800728c */ /* 0x002fc8000bf05070 */
[----:B------:R-:W-:-:S09]  /*0110*/  UISETP.NE.AND.EX UP0, UPT, UR9, URZ, UPT, UP0 ;  /* 0x000000ff0900728c */ /* 0x000fd2000bf05300 */
[----:B------:R-:W-:Y:S05]  /*0120*/  BRA.U !UP0, `(.L_x_1) ;  /* 0x0000000108107547 */ /* 0x000fea000b800000 */
[----:B------:R-:W1:Y:S02]  /*0130*/  LDC.64 R2, c[0x0][0x888] ;  /* 0x00022200ff027b82 */ /* 0x000e640000000a00 */
[----:B-1----:R1:W5:Y:S01]  /*0140*/  LDG.E R81, desc[UR46][R2.64] ;  /* 0x0000002e02517981 */ /* 0x002362000c1e1900 */
[----:B------:R-:W-:Y:S01]  /*0150*/  HFMA2 R171, -RZ, RZ, 0, 5.9604644775390625e-08 ;  /* 0x00000001ffab7431 */ /* 0x000fe200000001ff */
[----:B------:R-:W-:Y:S05]  /*0160*/  BRA `(.L_x_0) ;  /* 0x00000000000c7947 */ /* 0x000fea0003800000 */
.L_x_1:
[----:B------:R-:W1:Y:S01]  /*0170*/  LDCU UR8, c[0x0][0x880] ;  /* 0x00011000ff0877ac */ /* 0x000e620008000800 */
[----:B------:R-:W-:Y:S01]  /*0180*/  HFMA2 R171, -RZ, RZ, 0, 5.9604644775390625e-08 ;  /* 0x00000001ffab7431 */ /* 0x000fe200000001ff */
[----:B-1----:R-:W-:-:S07]  /*0190*/  MOV R81, UR8 ;  /* 0x0000000800517c02 */ /* 0x002fce0008000f00 */
.L_x_0:
[----:B------:R-:W2:Y:S02]  /*01a0*/  LDCU.64 UR8, c[0x0][0x8b0] ;  /* 0x00011600ff0877ac */ /* 0x000ea40008000a00 */
[----:B--2---:R-:W-:-:S04]  /*01b0*/  UISETP.NE.U32.AND UP0, UPT, UR8, URZ, UPT ;  /* 0x000000ff0800728c */ /* 0x004fc8000bf05070 */
[----:B------:R-:W-:-:S09]  /*01c0*/  UISETP.NE.AND.EX UP0, UPT, UR9, URZ, UPT, UP0 ;  /* 0x000000ff0900728c */ /* 0x000fd2000bf05300 */
[----:B------:R-:W-:Y:S05]  /*01d0*/  BRA.U UP0, `(.L_x_2) ;  /* 0x0000000100247547 */ /* 0x000fea000b800000 */
[----:B------:R-:W2:Y:S02]  /*01e0*/  LDCU.64 UR8, c[0x0][0x8a8] ;  /* 0x00011500ff0877ac */ /* 0x000ea40008000a00 */
[----:B--2---:R-:W-:-:S04]  /*01f0*/  UISETP.NE.U32.AND UP0, UPT, UR8, URZ, UPT ;  /* 0x000000ff0800728c */ /* 0x004fc8000bf05070 */
[----:B------:R-:W-:-:S09]  /*0200*/  UISETP.NE.AND.EX UP0, UPT, UR9, URZ, UPT, UP0 ;  /* 0x000000ff0900728c */ /* 0x000fd2000bf05300 */
[----:B------:R-:W-:Y:S05]  /*0210*/  BRA.U !UP0, `(.L_x_3) ;  /* 0x00000001080c7547 */ /* 0x000fea000b800000 */
[----:B------:R-:W2:Y:S02]  /*0220*/  LDC.64 R78, c[0x0][0x8a8] ;  /* 0x00022a00ff4e7b82 */ /* 0x000ea40000000a00 */
[----:B--2---:R2:W5:Y:S01]  /*0230*/  LDG.E R78, desc[UR46][R78.64] ;  /* 0x0000002e4e4e7981 */ /* 0x004562000c1e1900 */
[----:B------:R-:W-:Y:S05]  /*0240*/  BRA `(.L_x_2) ;  /* 0x0000000000087947 */ /* 0x000fea0003800000 */
.L_x_3:
[----:B------:R-:W2:Y:S02]  /*0250*/  LDCU UR8, c[0x0][0x8a0] ;  /* 0x00011400ff0877ac */ /* 0x000ea40008000800 */
[----:B--2---:R-:W-:Y:S02]  /*0260*/  MOV R78, UR8 ;  /* 0x00000008004e7c02 */ /* 0x004fe40008000f00 */
.L_x_2:
[----:B------:R-:W-:Y:S01]  /*0270*/  IMAD.U32 R0, RZ, RZ, UR10 ;  /* 0x0000000aff007e24 */ /* 0x000fe2000f8e00ff */
[----:B------:R-:W-:Y:S04]  /*0280*/  BSSY.RECONVERGENT B0, `(.L_x_4) ;  /* 0x000000c000007945 */ /* 0x000fe80003800200 */
[C---:B------:R-:W-:Y:S02]  /*0290*/  ISETP.NE.OR P2, PT, R0.reuse, 0x1, !P1 ;  /* 0x000000010000780c */ /* 0x040fe40004f45670 */
[----:B------:R-:W-:-:S11]  /*02a0*/  ISETP.NE.OR P0, PT, R0, 0x3, !P1 ;  /* 0x000000030000780c */ /* 0x000fd60004f05670 */
[----:B------:R-:W-:Y:S05]  /*02b0*/  @P2 BRA `(.L_x_5) ;  /* 0x0000000000202947 */ /* 0x000fea0003800000 */
[----:B------:R-:W3:Y:S02]  /*02c0*/  LDCU.64 UR8, c[0x0][0x348] ;  /* 0x00006900ff0877ac */ /* 0x000ee40008000a00 */
[----:B---3--:R-:W-:Y:S02]  /*02d0*/  UIADD3 UR12, UP1, UPT, UR8, 0x80, URZ ;  /* 0x00000080080c7890 */ /* 0x008fe4000ff3e0ff */
[----:B------:R-:W-:Y:S02]  /*02e0*/  UIADD3 UR8, UP0, UPT, UR8, 0x180, URZ ;  /* 0x0000018008087890 */ /* 0x000fe4000ff1e0ff */
[----:B------:R-:W-:Y:S02]  /*02f0*/  UIADD3.X UR13, UPT, UPT, URZ, UR9, URZ, UP1, !UPT ;  /* 0x00000009ff0d7290 */ /* 0x000fe40008ffe4ff */
[----:B------:R-:W-:-:S07]  /*0300*/  UIADD3.X UR9, UPT, UPT, URZ, UR9, URZ, UP0, !UPT ;  /* 0x00000009ff097290 */ /* 0x000fce00087fe4ff */
[----:B------:R3:W-:Y:S02]  /*0310*/  UTMACCTL.PF [UR12] ;  /* 0x000000000c0079b9 */ /* 0x0007e40008040000 */
[----:B------:R3:W-:Y:S02]  /*0320*/  UTMACCTL.PF [UR8] ;  /* 0x00000000080079b9 */ /* 0x0007e40008040000 */
[----:B---3--:R-:W-:Y:S01]  /*0330*/  NOP ;  /* 0x0000000000007918 */ /* 0x008fe20000000000 */
.L_x_5:
[----:B------:R-:W-:Y:S05]  /*0340*/  BSYNC.RECONVERGENT B0 ;  /* 0x0000000000007941 */ /* 0x000fea0003800200 */
.L_x_4:
[----:B------:R-:W-:Y:S04]  /*0350*/  BSSY.RECONVERGENT B0, `(.L_x_6) ;  /* 0x000000a000007945 */ /* 0x000fe80003800200 */
        /* <DEDUP_REMOVED lines=9> */
.L_x_7:
[----:B------:R-:W-:Y:S05]  /*03f0*/  BSYNC.RECONVERGENT B0 ;  /* 0x0000000000007941 */ /* 0x000fea0003800200 */
.L_x_6:
[----:B------:R-:W3:Y:S01]  /*0400*/  LDCU.64 UR8, c[0x0][0x888] ;  /* 0x00011100ff0877ac */ /* 0x000ee20008000a00 */
[----:B------:R-:W-:Y:S02]  /*0410*/  UISETP.EQ.U32.AND UP1, UPT, UR6, URZ, UPT ;  /* 0x000000ff0600728c */ /* 0x000fe4000bf22070 */
[----:B------:R-:W-:Y:S02]  /*0420*/  UPLOP3.LUT UP5, UPT, UPT, UPT, UPT, 0x80, 0x8 ;  /* 0x000000000008789c */ /* 0x000fe40003faf070 */
[----:B---3--:R-:W-:-:S04]  /*0430*/  UISETP.NE.U32.AND UP0, UPT, UR8, URZ, UPT ;  /* 0x000000ff0800728c */ /* 0x008fc8000bf05070 */
[----:B------:R-:W-:-:S04]  /*0440*/  UISETP.NE.AND.EX UP0, UPT, UR9, URZ, UPT, UP0 ;  /* 0x000000ff0900728c */ /* 0x000fc8000bf05300 */
[----:B------:R-:W-:-:S04]  /*0450*/  UISETP.EQ.OR.EX UP2, UPT, UR7, URZ, !UP0, UP1 ;  /* 0x000000ff0700728c */ /* 0x000fc8000c742710 */
[----:B------:R-:W-:-:S05]  /*0460*/  UP2UR UR50, UPR, URZ, 0x4 ;  /* 0x00000004ff327883 */ /* 0x000fca0008000000 */
[----:B------:R-:W-:Y:S07]  /*0470*/  BRA.U !UP2, `(.L_x_8) ;  /* 0x000000010a207547 */ /* 0x000fee000b800000 */
[----:B------:R-:W-:Y:S01]  /*0480*/  UISETP.NE.U32.AND UP2, UPT, UR6, URZ, UPT ;  /* 0x000000ff0600728c */ /* 0x000fe2000bf45070 */
[----:B-----5:R-:W-:Y:S01]  /*0490*/  FSETP.NEU.AND P0, PT, R81, RZ, PT ;  /* 0x000000ff5100720b */ /* 0x020fe20003f0d000 */
[----:B------:R-:W-:Y:S02]  /*04a0*/  USEL UR6, URZ, 0xffffffff, UP0 ;  /* 0xffffffffff067887 */ /* 0x000fe40008000000 */
[----:B------:R-:W-:-:S10]  /*04b0*/  UISETP.NE.AND.EX UP2, UPT, UR7, URZ, UPT, UP2 ;  /* 0x000000ff0700728c */ /* 0x000fd4000bf45320 */
[----:B------:R-:W-:Y:S01]  /*04c0*/  VOTEU.ANY UP1, P0 ;  /* 0x0000000000ff7886 */ /* 0x000fe20000020100 */
[----:B------:R-:W-:-:S04]  /*04d0*/  @!UP2 USEL UR6, URZ, 0xffffffff, UP1 ;  /* 0xffffffffff06a887 */ /* 0x000fc80008800000 */
[----:B------:R-:W-:-:S04]  /*04e0*/  ULOP3.LUT UR6, UR6, 0x1, URZ, 0xc0, !UPT ;  /* 0x0000000106067892 */ /* 0x000fc8000f8ec0ff */
[----:B------:R-:W-:-:S11]  /*04f0*/  UISETP.NE.U32.AND UP5, UPT, UR6, 0x1, UPT ;  /* 0x000000010600788c */ /* 0x000fd6000bfa5070 */
.L_x_8:
[----:B------:R-:W3:Y:S01]  /*0500*/  SHFL.IDX PT, R0, R173, RZ, 0x1f ;  /* 0x00001fffad007589 */ /* 0x000ee200000e0000 */
[----:B------:R-:W-:-:S04]  /*0510*/  UISETP.NE.AND UP1, UPT, UR10, 0x2, UPT ;  /* 0x000000020a00788c */ /* 0x000fc8000bf25270 */
[----:B------:R-:W-:Y:S02]  /*0520*/  UISETP.EQ.AND UP2, UPT, UR5, URZ, !UP1 ;  /* 0x000000ff0500728c */ /* 0x000fe4000cf42270 */
[----:B------:R-:W-:-:S04]  /*0530*/  USEL UR6, URZ, 0x1, UP1 ;  /* 0x00000001ff067887 */ /* 0x000fc80008800000 */
[----:B------:R-:W-:Y:S02]  /*0540*/  PLOP3.LUT P5, PT, P1, PT, UP2, 0x80, 0x8 ;  /* 0x000000000008781c */ /* 0x000fe40000faf028 */
[----:B---3--:R-:W-:-:S13]  /*0550*/  ISETP.NE.AND P0, PT, R0, RZ, PT ;  /* 0x000000ff0000720c */ /* 0x008fda0003f05270 */
[----:B------:R-:W-:Y:S05]  /*0560*/  @P0 BRA `(.L_x_9) ;  /* 0x0000000000440947 */ /* 0x000fea0003800000 */
[----:B------:R-:W-:Y:S01]  /*0570*/  UMOV UR8, 0x400 ;  /* 0x0000040000087882 */ /* 0x000fe20000000000 */
[----:B------:R-:W-:Y:S01]  /*0580*/  UMOV UR7, 0x1 ;  /* 0x0000000100077882 */ /* 0x000fe20000000000 */
[----:B------:R-:W-:Y:S02]  /*0590*/  ULEA UR8, UR37, UR8, 0x18 ;  /* 0x0000000825087291 */ /* 0x000fe4000f8ec0ff */
[----:B------:R-:W-:-:S04]  /*05a0*/  UIADD3 UR12, UPT, UPT, -UR7, 0x100000, URZ ;  /* 0x00100000070c7890 */ /* 0x000fc8000fffe1ff */
[----:B------:R-:W-:Y:S02]  /*05b0*/  USHF.L.U32 UR13, UR12, 0xb, URZ ;  /* 0x0000000b0c0d7899 */ /* 0x000fe400080006ff */
[----:B------:R-:W-:Y:S01]  /*05c0*/  USHF.L.U32 UR12, UR12, 0x1, URZ ;  /* 0x000000010c0c7899 */ /* 0x000fe200080006ff */
[----:B------:R-:W-:Y:S01]  /*05d0*/  ELECT P0, URZ, PT ;  /* 0x0000000000ff782f */ /* 0x000fe20003800000 */
[----:B------:R-:W3:Y:S10]  /*05e0*/  FENCE.VIEW.ASYNC.S ;  /* 0x00000000000073c6 */ /* 0x000ef40000000000 */
[----:B---3--:R3:W4:Y:S01]  /*05f0*/  SYNCS.EXCH.64 URZ, [UR8], UR12 ;  /* 0x0000000c08ff75b2 */ /* 0x0087220008000100 */
[----:B------:R3:W1:Y:S01]  /*0600*/  SYNCS.EXCH.64 URZ, [UR8+0x20], UR12 ;  /* 0x0000200c08ff75b2 */ /* 0x0006620008000100 */
[----:B------:R3:W1:Y:S01]  /*0610*/  SYNCS.EXCH.64 URZ, [UR8+0x8], UR12 ;  /* 0x0000080c08ff75b2 */ /* 0x0006620008000100 */
[----:B------:R3:W1:Y:S01]  /*0620*/  SYNCS.EXCH.64 URZ, [UR8+0x28], UR12 ;  /* 0x0000280c08ff75b2 */ /* 0x0006620008000100 */
[----:B------:R3:W1:Y:S01]  /*0630*/  SYNCS.EXCH.64 URZ, [UR8+0x10], UR12 ;  /* 0x0000100c08ff75b2 */ /* 0x0006620008000100 */
[----:B------:R3:W1:Y:S01]  /*0640*/  SYNCS.EXCH.64 URZ, [UR8+0x30], UR12 ;  /* 0x0000300c08ff75b2 */ /* 0x0006620008000100 */
[----:B------:R3:W1:Y:S01]  /*0650*/  SYNCS.EXCH.64 URZ, [UR8+0x18], UR12 ;  /* 0x0000180c08ff75b2 */ /* 0x0006620008000100 */
[----:B------:R3:W1:Y:S01]  /*0660*/  SYNCS.EXCH.64 URZ, [UR8+0x38], UR12 ;  /* 0x0000380c08ff75b2 */ /* 0x0006620008000100 */
[----:B------:R-:W-:Y:S01]  /*0670*/  NOP ;  /* 0x0000000000007918 */ /* 0x000fe20000000000 */
.L_x_9:
[----:B------:R-:W2:Y:S01]  /*0680*/  SHFL.IDX PT, R0, R173, RZ, 0x1f ;  /* 0x00001fffad007589 */ /* 0x000ea200000e0000 */
[----:B------:R-:W-:Y:S01]  /*0690*/  NOP ;  /* 0x0000000000007918 */ /* 0x000fe20000000000 */
[----:B--2---:R-:W-:-:S13]  /*06a0*/  ISETP.NE.AND P0, PT, R0, 0x1, PT ;  /* 0x000000010000780c */ /* 0x004fda0003f05270 */
[----:B------:R-:W-:Y:S05]  /*06b0*/  @P0 BRA `(.L_x_10) ;  /* 0x0000000000540947 */ /* 0x000fea0003800000 */
[----:B------:R-:W-:Y:S01]  /*06c0*/  UMOV UR9, 0x400 ;  /* 0x0000040000097882 */ /* 0x000fe20000000000 */
[----:B---3--:R-:W-:Y:S01]  /*06d0*/  UMOV UR8, 0x20 ;  /* 0x0000002000087882 */ /* 0x008fe20000000000 */
[----:B------:R-:W-:Y:S01]  /*06e0*/  UMOV UR7, 0x80 ;  /* 0x0000008000077882 */ /* 0x000fe20000000000 */
[----:B------:R-:W-:Y:S02]  /*06f0*/  ULEA UR9, UR37, UR9, 0x18 ;  /* 0x0000000925097291 */ /* 0x000fe4000f8ec0ff */
[----:B------:R-:W-:-:S04]  /*0700*/  UIADD3 UR12, UPT, UPT, -UR8, 0x100000, URZ ;  /* 0x00100000080c7890 */ /* 0x000fc8000fffe1ff */
[----:B------:R-:W-:Y:S02]  /*0710*/  USHF.L.U32 UR13, UR12, 0xb, URZ ;  /* 0x0000000b0c0d7899 */ /* 0x000fe400080006ff */
[----:B------:R-:W-:Y:S02]  /*0720*/  USHF.L.U32 UR12, UR12, 0x1, URZ ;  /* 0x000000010c0c7899 */ /* 0x000fe400080006ff */
[----:B------:R-:W-:-:S04]  /*0730*/  UIADD3 UR14, UPT, UPT, -UR7, 0x100000, URZ ;  /* 0x00100000070e7890 */ /* 0x000fc8000fffe1ff */
[----:B------:R-:W-:Y:S02]  /*0740*/  USHF.L.U32 UR15, UR14, 0xb, URZ ;  /* 0x0000000b0e0f7899 */ /* 0x000fe400080006ff */
[----:B------:R-:W-:Y:S01]  /*0750*/  USHF.L.U32 UR14, UR14, 0x1, URZ ;  /* 0x000000010e0e7899 */ /* 0x000fe200080006ff */
[----:B------:R-:W-:Y:S01]  /*0760*/  ELECT P0, URZ, PT ;  /* 0x0000000000ff782f */ /* 0x000fe20003800000 */
[----:B------:R-:W2:Y:S02]  /*0770*/  FENCE.VIEW.ASYNC.S ;  /* 0x00000000000073c6 */ /* 0x000ea40000000000 */
[----:B--2---:R2:W3:Y:S08]  /*0780*/  SYNCS.EXCH.64 URZ, [UR9+0x40], UR12 ;  /* 0x0000400c09ff75b2 */ /* 0x0044f00008000100 */
        /* <DEDUP_REMOVED lines=8> */
.L_x_10:
[----:B------:R-:W4:Y:S01]  /*0810*/  SHFL.IDX PT, R0, R173, RZ, 0x1f ;  /* 0x00001fffad007589 */ /* 0x000f2200000e0000 */
[----:B------:R-:W-:Y:S01]  /*0820*/  NOP ;  /* 0x0000000000007918 */ /* 0x000fe20000000000 */
[----:B----4-:R-:W-:-:S13]  /*0830*/  ISETP.NE.AND P0, PT, R0, 0x3, PT ;  /* 0x000000030000780c */ /* 0x010fda0003f05270 */
[----:B------:R-:W-:Y:S05]  /*0840*/  @P0 BRA `(.L_x_11) ;  /* 0x00000000002c0947 */ /* 0x000fea0003800000 */
[----:B---3--:R-:W-:Y:S01]  /*0850*/  UMOV UR8, 0x400 ;  /* 0x0000040000087882 */ /* 0x008fe20000000000 */
[----:B------:R-:W-:Y:S01]  /*0860*/  UMOV UR7, 0x20 ;  /* 0x0000002000077882 */ /* 0x000fe20000000000 */
[----:B------:R-:W-:Y:S02]  /*0870*/  ULEA UR8, UR37, UR8, 0x18 ;  /* 0x0000000825087291 */ /* 0x000fe4000f8ec0ff */
[----:B--2---:R-:W-:-:S04]  /*0880*/  UIADD3 UR12, UPT, UPT, -UR7, 0x100000, URZ ;  /* 0x00100000070c7890 */ /* 0x004fc8000fffe1ff */
[----:B------:R-:W-:Y:S02]  /*0890*/  USHF.L.U32 UR13, UR12, 0xb, URZ ;  /* 0x0000000b0c0d7899 */ /* 0x000fe400080006ff */
[----:B------:R-:W-:Y:S01]  /*08a0*/  USHF.L.U32 UR12, UR12, 0x1, URZ ;  /* 0x000000010c0c7899 */ /* 0x000fe200080006ff */
[----:B------:R-:W-:Y:S01]  /*08b0*/  ELECT P0, URZ, PT ;  /* 0x0000000000ff782f */ /* 0x000fe20003800000 */
[----:B------:R-:W2:Y:S10]  /*08c0*/  FENCE.VIEW.ASYNC.S ;  /* 0x00000000000073c6 */ /* 0x000eb40000000000 */
[----:B--2---:R4:W2:Y:S01]  /*08d0*/  SYNCS.EXCH.64 URZ, [UR8+0x80], UR12 ;  /* 0x0000800c08ff75b2 */ /* 0x0048a20008000100 */
[----:B------:R4:W3:Y:S02]  /*08e0*/  SYNCS.EXCH.64 URZ, [UR8+0x88], UR12 ;  /* 0x0000880c08ff75b2 */ /* 0x0008e40008000100 */
[----:B----4-:R-:W-:Y:S01]  /*08f0*/  NOP ;  /* 0x0000000000007918 */ /* 0x010fe20000000000 */
.L_x_11:
[----:B------:R-:W4:Y:S01]  /*0900*/  SHFL.IDX PT, R0, R173, RZ, 0x1f ;  /* 0x00001fffad007589 */ /* 0x000f2200000e0000 */
[----:B------:R-:W-:Y:S01]  /*0910*/  NOP ;  /* 0x0000000000007918 */ /* 0x000fe20000000000 */
[----:B----4-:R-:W-:-:S13]  /*0920*/  ISETP.NE.AND P0, PT, R0, 0x4, PT ;  /* 0x000000040000780c */ /* 0x010fda0003f05270 */
[----:B------:R-:W-:Y:S05]  /*0930*/  @P0 BRA `(.L_x_12) ;  /* 0x0000000000480947 */ /* 0x000fea0003800000 */
[----:B--2---:R-:W-:Y:S01]  /*0940*/  UMOV UR9, 0x1e0 ;  /* 0x000001e000097882 */ /* 0x004fe20000000000 */
[----:B---3--:R-:W-:Y:S01]  /*0950*/  UMOV UR8, 0x400 ;  /* 0x0000040000087882 */ /* 0x008fe20000000000 */
[----:B------:R-:W-:Y:S01]  /*0960*/  USEL UR9, UR9, 0x1a0, UP5 ;  /* 0x000001a009097887 */ /* 0x000fe2000a800000 */
        /* <DEDUP_REMOVED lines=10> */
[----:B--2---:R4:W2:Y:S08]  /*0a10*/  SYNCS.EXCH.64 URZ, [UR8+0x90], UR12 ;  /* 0x0000900c08ff75b2 */ /* 0x0048b00008000100 */
[----:B------:R4:W3:Y:S01]  /*0a20*/  SYNCS.EXCH.64 URZ, [UR8+0xa0], UR14 ;  /* 0x0000a00e08ff75b2 */ /* 0x0008e20008000100 */
[----:B------:R4:W1:Y:S01]  /*0a30*/  SYNCS.EXCH.64 URZ, [UR8+0x98], UR12 ;  /* 0x0000980c08ff75b2 */ /* 0x0008620008000100 */
[----:B------:R4:W1:Y:S02]  /*0a40*/  SYNCS.EXCH.64 URZ, [UR8+0xa8], UR14 ;  /* 0x0000a80e08ff75b2 */ /* 0x0008640008000100 */
[----:B----4-:R-:W-:Y:S01]  /*0a50*/  NOP ;  /* 0x0000000000007918 */ /* 0x010fe20000000000 */
.L_x_12:
[----:B------:R-:W4:Y:S01]  /*0a60*/  SHFL.IDX PT, R0, R173, RZ, 0x1f ;  /* 0x00001fffad007589 */ /* 0x000f2200000e0000 */
[----:B------:R-:W-:Y:S01]  /*0a70*/  NOP ;  /* 0x0000000000007918 */ /* 0x000fe20000000000 */
[----:B----4-:R-:W-:-:S13]  /*0a80*/  ISETP.NE.AND P0, PT, R0, 0x5, PT ;  /* 0x000000050000780c */ /* 0x010fda0003f05270 */
[----:B------:R-:W-:Y:S05]  /*0a90*/  @P0 BRA `(.L_x_13) ;  /* 0x0000000000440947 */ /* 0x000fea0003800000 */
[----:B--2---:R-:W-:Y:S01]  /*0aa0*/  UMOV UR9, 0x400 ;  /* 0x0000040000097882 */ /* 0x004fe20000000000 */
        /* <DEDUP_REMOVED lines=16> */
.L_x_13:
[----:B------:R-:W4:Y:S01]  /*0bb0*/  SHFL.IDX PT, R0, R173, RZ, 0x1f ;  /* 0x00001fffad007589 */ /* 0x000f2200000e0000 */
[----:B------:R-:W-:Y:S01]  /*0bc0*/  ISETP.NE.OR P1, PT, RZ, UR10, !P1 ;  /* 0x0000000aff007c0c */ /* 0x000fe2000cf25670 */
        /* <DEDUP_REMOVED lines=12> */
[----:B------:R4:W3:Y:S01]  /*0c90*/  SYNCS.EXCH.64 URZ, [UR8+0xe0], UR12 ;  /* 0x0000e00c08ff75b2 */ /* 0x0008e20008000100 */
[----:B------:R4:W1:Y:S01]  /*0ca0*/  SYNCS.EXCH.64 URZ, [UR8+0xd8], UR12 ;  /* 0x0000d80c08ff75b2 */ /* 0x0008620008000100 */
[----:B------:R4:W1:Y:S02]  /*0cb0*/  SYNCS.EXCH.64 URZ, [UR8+0xe8], UR12 ;  /* 0x0000e80c08ff75b2 */ /* 0x0008640008000100 */
[----:B----4-:R-:W-:Y:S01]  /*0cc0*/  NOP ;  /* 0x0000000000007918 */ /* 0x010fe20000000000 */
.L_x_14:
[----:B------:R-:W-:Y:S01]  /*0cd0*/  VOTEU.ALL UP1, P1 ;  /* 0x0000000000ff7886 */ /* 0x000fe20000820000 */
[----:B---3--:R-:W3:Y:S01]  /*0ce0*/  LDCU UR8, c[0x0][0x36c] ;  /* 0x00006d80ff0877ac */ /* 0x008ee20008000800 */
[----:B------:R-:W-:Y:S01]  /*0cf0*/  NOP ;  /* 0x0000000000007918 */ /* 0x000fe20000000000 */
[----:B------:R-:W-:Y:S01]  /*0d00*/  LOP3.LUT R10, R185, 0x1f, RZ, 0xc0, !PT ;  /* 0x0000001fb90a7812 */ /* 0x000fe200078ec0ff */
[----:B--2---:R-:W-:Y:S01]  /*0d10*/  UMOV UR12, 0x20 ;  /* 0x00000020000c7882 */ /* 0x004fe20000000000 */
[----:B------:R-:W-:Y:S01]  /*0d20*/  @!UP1 UMOV UR7, 0x400 ;  /* 0x0000040000079882 */ /* 0x000fe20000000000 */
[----:B------:R-:W-:-:S04]  /*0d30*/  @!UP1 UIADD3 UR12, UPT, UPT, -UR12, 0x100000, URZ ;  /* 0x001000000c0c9890 */ /* 0x000fc8000fffe1ff */
[----:B------:R-:W-:Y:S02]  /*0d40*/  @!UP1 USHF.L.U32 UR13, UR12, 0xb, URZ ;  /* 0x0000000b0c0d9899 */ /* 0x000fe400080006ff */
[----:B------:R-:W-:Y:S02]  /*0d50*/  @!UP1 USHF.L.U32 UR12, UR12, 0x1, URZ ;  /* 0x000000010c0c9899 */ /* 0x000fe400080006ff */
[----:B------:R-:W-:Y:S01]  /*0d60*/  @!UP1 ULEA UR7, UR37, UR7, 0x18 ;  /* 0x0000000725079291 */ /* 0x000fe2000f8ec0ff */
[----:B------:R-:W-:Y:S01]  /*0d70*/  VOTEU.ALL UP1, P1 ;  /* 0x0000000000ff7886 */ /* 0x000fe20000820000 */
[----:B------:R-:W-:Y:S01]  /*0d80*/  UISETP.NE.AND UP4, UPT, UR10, URZ, UPT ;  /* 0x000000ff0a00728c */ /* 0x000fe2000bf85270 */
[----:B------:R-:W2:Y:S09]  /*0d90*/  FENCE.VIEW.ASYNC.S ;  /* 0x00000000000073c6 */ /* 0x000eb20000000000 */
[----:B--2---:R2:W4:Y:S01]  /*0da0*/  @!UP1 SYNCS.EXCH.64 URZ, [UR7+0xf0], UR12 ;  /* 0x0000f00c07ff95b2 */ /* 0x0045220008000100 */
[----:B---3--:R-:W-:-:S09]  /*0db0*/  UISETP.EQ.U32.AND UP1, UPT, UR8, 0x1, UPT ;  /* 0x000000010800788c */ /* 0x008fd2000bf22070 */
[----:B------:R-:W-:Y:S05]  /*0dc0*/  BRA.U !UP1, `(.L_x_15) ;  /* 0x0000000109087547 */ /* 0x000fea000b800000 */
[----:B-1--4-:R-:W-:Y:S01]  /*0dd0*/  UCGABAR_ARV ;  /* 0x00000000000079c7 */ /* 0x012fe20008000000 */
[----:B------:R-:W-:Y:S05]  /*0de0*/  BRA `(.L_x_16) ;  /* 0x0000000000047947 */ /* 0x000fea0003800000 */
.L_x_15:
[----:B-1--4-:R-:W-:Y:S01]  /*0df0*/  NOP ;  /* 0x0000000000007918 */ /* 0x012fe20000000000 */
.L_x_16:
[----:B------:R-:W1:Y:S01]  /*0e00*/  S2R R20, SR_CTAID.Y ;  /* 0x0000000000147919 */ /* 0x000e620000002600 */
[----:B------:R-:W-:-:S05]  /*0e10*/  CS2R.32 R170, SR_CgaSize ;  /* 0x0000000000aa7805 */ /* 0x000fca0000008a00 */
[----:B------:R-:W-:-:S05]  /*0e20*/  IMAD R170, R170, -0xa0, RZ ;  /* 0xffffff60aaaa7824 */ /* 0x000fca00078e02ff */
[----:B--2---:R-:W-:-:S14]  /*0e30*/  R2UR UR7, R170 ;  /* 0x00000000aa0772ca */ /* 0x004fdc00000e0000 */
[----:B------:R-:W2:Y:S01]  /*0e40*/  LDCU UR7, c[0x0][UR7+0x2b4] ;  /* 0x00005680070777ac */ /* 0x000ea20008000800 */
[----:B------:R-:W-:-:S05]  /*0e50*/  CS2R.32 R0, SR_CgaSize ;  /* 0x0000000000007805 */ /* 0x000fca0000008a00 */
[----:B------:R-:W-:-:S06]  /*0e60*/  IMAD R0, R0, -0xa0, RZ ;  /* 0xffffff6000007824 */ /* 0x000fcc00078e02ff */
[----:B------:R-:W3:Y:S01]  /*0e70*/  LDC R0, c[0x0][R0+0x2a4] ;  /* 0x0000a90000007b82 */ /* 0x000ee20000000800 */
[----:B------:R-:W-:Y:S01]  /*0e80*/  PRMT R8, RZ, 0x7610, R8 ;  /* 0x00007610ff087816 */ /* 0x000fe20000000008 */
[----:B------:R-:W4:Y:S01]  /*0e90*/  S2R R11, SR_CTAID.X ;  /* 0x00000000000b7919 */ /* 0x000f220000002500 */
[----:B------:R-:W-:-:S05]  /*0ea0*/  CS2R.32 R170, SR_CgaSize ;  /* 0x0000000000aa7805 */ /* 0x000fca0000008a00 */
[----:B------:R-:W-:-:S05]  /*0eb0*/  IMAD R170, R170, -0xa0, RZ ;  /* 0xffffff60aaaa7824 */ /* 0x000fca00078e02ff */
[----:B------:R-:W-:-:S14]  /*0ec0*/  R2UR UR8, R170 ;  /* 0x00000000aa0872ca */ /* 0x000fdc00000e0000 */
[----:B------:R-:W3:Y:S01]  /*0ed0*/  LDCU UR8, c[0x0][UR8+0x2b0] ;  /* 0x00005600080877ac */ /* 0x000ee20008000800 */
[----:B------:R-:W-:Y:S01]  /*0ee0*/  UISETP.NE.AND UP2, UPT, UR10, 0x2, UPT ;  /* 0x000000020a00788c */ /* 0x000fe2000bf45270 */
[----:B------:R-:W2:Y:S01]  /*0ef0*/  LDC R9, c[0x0][0xb24] ;  /* 0x0002c900ff097b82 */ /* 0x000ea20000000800 */
[----:B------:R-:W-:-:S05]  /*0f00*/  CS2R.32 R2, SR_CgaSize ;  /* 0x0000000000027805 */ /* 0x000fca0000008a00 */
[----:B------:R-:W-:-:S06]  /*0f10*/  IMAD R2, R2, -0xa0, RZ ;  /* 0xffffff6002027824 */ /* 0x000fcc00078e02ff */
[----:B------:R-:W3:Y:S08]  /*0f20*/  LDC R2, c[0x0][R2+0x2a0] ;  /* 0x0000a80002027b82 */ /* 0x000ef00000000800 */
[----:B------:R-:W3:Y:S01]  /*0f30*/  LDC R72, c[0x0][0xb24] ;  /* 0x0002c900ff487b82 */ /* 0x000ee20000000800 */
[----:B-1----:R-:W-:-:S07]  /*0f40*/  I2FP.F32.U32 R3, R20 ;  /* 0x0000001400037245 */ /* 0x002fce0000201000 */
[----:B------:R-:W1:Y:S01]  /*0f50*/  S2UR UR36, SR_CTAID.Z ;  /* 0x00000000002479c3 */ /* 0x000e620000002700 */
[----:B--2---:R-:W-:Y:S01]  /*0f60*/  ISETP.GE.AND P0, PT, R9, 0x1, PT ;  /* 0x000000010900780c */ /* 0x004fe20003f06270 */
[----:B----4-:R-:W-:Y:S01]  /*0f70*/  IMAD.MOV.U32 R21, RZ, RZ, R11 ;  /* 0x000000ffff157224 */ /* 0x010fe200078e000b */
[----:B------:R-:W-:Y:S01]  /*0f80*/  I2FP.F32.U32 R4, R11 ;  /* 0x0000000b00047245 */ /* 0x000fe20000201000 */
[----:B------:R-:W-:Y:S01]  /*0f90*/  FMUL R3, R3, UR7 ;  /* 0x0000000703037c20 */ /* 0x000fe20008400000 */
[----:B------:R-:W2:Y:S03]  /*0fa0*/  LDCU UR7, c[0x0][0xb30] ;  /* 0x00016600ff0777ac */ /* 0x000ea60008000800 */
[----:B---3--:R-:W-:Y:S01]  /*0fb0*/  FMUL R4, R4, UR8 ;  /* 0x0000000804047c20 */ /* 0x008fe20008400000 */
[----:B------:R-:W3:Y:S08]  /*0fc0*/  F2I.U32.TRUNC.NTZ R147, R3 ;  /* 0x0000000300937305 */ /* 0x000ef0000020f000 */
[----:B------:R-:W4:Y:S01]  /*0fd0*/  F2I.U32.TRUNC.NTZ R170, R4 ;  /* 0x0000000400aa7305 */ /* 0x000f22000020f000 */
[----:B--2---:R-:W-:Y:S01]  /*0fe0*/  UISETP.NE.AND UP3, UPT, UR7, 0x1, UPT ;  /* 0x000000010700788c */ /* 0x004fe2000bf65270 */
[----:B---3--:R-:W-:-:S05]  /*0ff0*/  IADD3 R147, PT, PT, -R147, RZ, RZ ;  /* 0x000000ff93937210 */ /* 0x008fca0007ffe1ff */
[----:B------:R-:W-:Y:S01]  /*1000*/  IMAD R147, R0, R147, R20 ;  /* 0x0000009300937224 */ /* 0x000fe200078e0214 */
[----:B------:R-:W-:Y:S01]  /*1010*/  PRMT R0, RZ, 0x7610, R0 ;  /* 0x00007610ff007816 */ /* 0x000fe20000000000 */
[----:B----4-:R-:W-:-:S04]  /*1020*/  IMAD.MOV R170, RZ, RZ, -R170 ;  /* 0x000000ffffaa7224 */ /* 0x010fc800078e0aaa */
[----:B------:R-:W-:Y:S01]  /*1030*/  IMAD R170, R2, R170, R11 ;  /* 0x000000aa02aa7224 */ /* 0x000fe200078e020b */
[----:B-1----:R-:W-:Y:S06]  /*1040*/  BRA.U UP4, `(.L_x_17) ;  /* 0x0000000104247547 */ /* 0x002fec000b800000 */
[----:B------:R-:W-:Y:S01]  /*1050*/  ISETP.NE.AND P1, PT, R147, RZ, PT ;  /* 0x000000ff9300720c */ /* 0x000fe20003f25270 */
[----:B------:R-:W-:Y:S01]  /*1060*/  IMAD.MOV.U32 R0, RZ, RZ, 0x3 ;  /* 0x00000003ff007424 */ /* 0x000fe200078e00ff */
[C---:B------:R-:W-:Y:S02]  /*1070*/  LOP3.LUT R3, R170.reuse, 0xfffffffe, RZ, 0xc0, !PT ;  /* 0xfffffffeaa037812 */ /* 0x040fe400078ec0ff */
[----:B------:R-:W-:Y:S02]  /*1080*/  ISETP.LT.U32.OR P1, PT, R170, 0x2, !P1 ;  /* 0x00000002aa00780c */ /* 0x000fe40004f21470 */
[----:B------:R-:W-:Y:S02]  /*1090*/  SHF.L.U32 R0, R0, R3, RZ ;  /* 0x0000000300007219 */ /* 0x000fe400000006ff */
[----:B------:R-:W-:Y:S02]  /*10a0*/  SEL R5, RZ, 0x1, !P1 ;  /* 0x00000001ff057807 */ /* 0x000fe40004800000 */
[----:B------:R-:W-:-:S05]  /*10b0*/  SEL R2, RZ, 0x2, !P1 ;  /* 0x00000002ff027807 */ /* 0x000fca0004800000 */
[----:B------:R-:W-:-:S05]  /*10c0*/  IMAD.IADD R2, R5, 0x1, R2 ;  /* 0x0000000105027824 */ /* 0x000fca00078e0202 */
[----:B------:R-:W-:Y:S02]  /*10d0*/  PRMT R8, R2, 0x7610, R8 ;  /* 0x0000761002087816 */ /* 0x000fe40000000008 */
.L_x_17:
[----:B------:R-:W-:Y:S05]  /*10e0*/  @!P0 BRA `(.L_x_18) ;  /* 0x0000000000b88947 */ /* 0x000fea0003800000 */
[----:B------:R-:W1:Y:S01]  /*10f0*/  LDC.64 R4, c[0x0][0xb18] ;  /* 0x0002c600ff047b82 */ /* 0x000e620000000a00 */
[----:B------:R-:W-:-:S07]  /*1100*/  ISETP.NE.AND P0, PT, R9, 0x1, PT ;  /* 0x000000010900780c */ /* 0x000fce0003f05270 */
[----:B------:R-:W2:Y:S08]  /*1110*/  LDC R14, c[0x0][0xb0c] ;  /* 0x0002c300ff0e7b82 */ /* 0x000eb00000000800 */
[----:B------:R-:W3:Y:S08]  /*1120*/  LDC R13, c[0x0][0x370] ;  /* 0x0000dc00ff0d7b82 */ /* 0x000ef00000000800 */
[----:B------:R-:W4:Y:S01]  /*1130*/  LDC R16, c[0x0][0x374] ;  /* 0x0000dd00ff107b82 */ /* 0x000f220000000800 */
[----:B-1----:R-:W-:-:S07]  /*1140*/  ISETP.NE.AND P1, PT, R4, 0x1, PT ;  /* 0x000000010400780c */ /* 0x002fce0003f25270 */
[----:B------:R-:W3:Y:S01]  /*1150*/  LDC.64 R6, c[0x0][0xb10] ;  /* 0x0002c400ff067b82 */ /* 0x000ee20000000a00 */
[----:B--2---:R-:W-:-:S07]  /*1160*/  ISETP.NE.AND P2, PT, R14, 0x1, PT ;  /* 0x000000010e00780c */ /* 0x004fce0003f45270 */
[----:B------:R-:W1:Y:S08]  /*1170*/  LDC R12, c[0x0][0xb20] ;  /* 0x0002c800ff0c7b82 */ /* 0x000e700000000800 */
[----:B------:R-:W2:Y:S01]  /*1180*/  LDC.64 R2, c[0x0][0xb28] ;  /* 0x0002ca00ff027b82 */ /* 0x000ea20000000a00 */
[----:B----4-:R-:W-:-:S04]  /*1190*/  IMAD.HI.U32 R15, R16, R5, RZ ;  /* 0x00000005100f7227 */ /* 0x010fc800078e00ff */
[----:B------:R-:W-:-:S04]  /*11a0*/  IMAD.HI.U32 R5, R20, R5, RZ ;  /* 0x0000000514057227 */ /* 0x000fc800078e00ff */
[----:B---3--:R-:W-:-:S04]  /*11b0*/  IMAD.HI.U32 R18, R13, R6, RZ ;  /* 0x000000060d127227 */ /* 0x008fc800078e00ff */
[C---:B------:R-:W-:Y:S01]  /*11c0*/  IMAD.HI.U32 R22, R11.reuse, R6, RZ ;  /* 0x000000060b167227 */ /* 0x040fe200078e00ff */
[-C--:B------:R-:W-:Y:S02]  /*11d0*/  @P2 SHF.R.U32.HI R13, RZ, R7.reuse, R18 ;  /* 0x00000007ff0d2219 */ /* 0x080fe40000011612 */
[-C--:B-1----:R-:W-:Y:S02]  /*11e0*/  @P1 SHF.R.U32.HI R16, RZ, R12.reuse, R15 ;  /* 0x0000000cff101219 */ /* 0x082fe4000001160f */
[----:B------:R-:W-:Y:S02]  /*11f0*/  SHF.R.U32.HI R5, RZ, R12, R5 ;  /* 0x0000000cff057219 */ /* 0x000fe40000011605 */
[----:B------:R-:W-:Y:S02]  /*1200*/  SHF.R.U32.HI R22, RZ, R7, R22 ;  /* 0x00000007ff167219 */ /* 0x000fe40000011616 */
[----:B------:R-:W-:Y:S01]  /*1210*/  SEL R5, R20, R5, !P1 ;  /* 0x0000000514057207 */ /* 0x000fe20004800000 */
[----:B--2---:R-:W-:Y:S01]  /*1220*/  IMAD.HI.U32 R18, R16, R2, RZ ;  /* 0x0000000210127227 */ /* 0x004fe200078e00ff */
[----:B------:R-:W-:-:S02]  /*1230*/  SEL R21, R11, R22, !P2 ;  /* 0x000000160b157207 */ /* 0x000fc40005000000 */
[----:B------:R-:W-:Y:S01]  /*1240*/  IADD3 R7, PT, PT, -R5, RZ, RZ ;  /* 0x000000ff05077210 */ /* 0x000fe20007ffe1ff */
[----:B------:R-:W-:Y:S01]  /*1250*/  IMAD.HI.U32 R6, R13, R2, RZ ;  /* 0x000000020d067227 */ /* 0x000fe200078e00ff */
[----:B------:R-:W-:-:S03]  /*1260*/  @P0 SHF.R.U32.HI R16, RZ, R3, R18 ;  /* 0x00000003ff100219 */ /* 0x000fc60000011612 */
[----:B------:R-:W-:Y:S01]  /*1270*/  IMAD R7, R4, R7, R20 ;  /* 0x0000000704077224 */ /* 0x000fe200078e0214 */
[----:B------:R-:W-:Y:S01]  /*1280*/  @P0 SHF.R.U32.HI R13, RZ, R3, R6 ;  /* 0x00000003ff0d0219 */ /* 0x000fe20000011606 */
[----:B------:R-:W-:-:S04]  /*1290*/  IMAD R16, R16, R9, RZ ;  /* 0x0000000910107224 */ /* 0x000fc800078e02ff */
[----:B------:R-:W-:Y:S01]  /*12a0*/  IMAD R6, R13, R9, RZ ;  /* 0x000000090d067224 */ /* 0x000fe200078e02ff */
[----:B------:R-:W-:-:S04]  /*12b0*/  ISETP.GE.AND P1, PT, R5, R16, PT ;  /* 0x000000100500720c */ /* 0x000fc80003f26270 */
[----:B------:R-:W-:Y:S01]  /*12c0*/  ISETP.GE.OR P1, PT, R21, R6, P1 ;  /* 0x000000061500720c */ /* 0x000fe20000f26670 */
[----:B------:R-:W-:-:S05]  /*12d0*/  IMAD.HI.U32 R6, R5, R2, RZ ;  /* 0x0000000205067227 */ /* 0x000fca00078e00ff */
[----:B------:R-:W-:-:S04]  /*12e0*/  SHF.R.U32.HI R6, RZ, R3, R6 ;  /* 0x00000003ff067219 */ /* 0x000fc80000011606 */
[----:B------:R-:W-:-:S03]  /*12f0*/  SEL R6, R5, R6, !P0 ;  /* 0x0000000605067207 */ /* 0x000fc60004000000 */
[----:B------:R-:W-:Y:S01]  /*1300*/  @!P1 IMAD.HI.U32 R12, R21, R2, RZ ;  /* 0x00000002150c9227 */ /* 0x000fe200078e00ff */
[----:B------:R-:W-:-:S04]  /*1310*/  IADD3 R2, PT, PT, -R6, RZ, RZ ;  /* 0x000000ff06027210 */ /* 0x000fc80007ffe1ff */
[----:B------:R-:W-:Y:S01]  /*1320*/  @!P1 SHF.R.U32.HI R12, RZ, R3, R12 ;  /* 0x00000003ff0c9219 */ /* 0x000fe2000001160c */
[----:B------:R-:W-:-:S03]  /*1330*/  IMAD R2, R9, R2, R5 ;  /* 0x0000000209027224 */ /* 0x000fc600078e0205 */
[----:B------:R-:W-:-:S05]  /*1340*/  @!P1 SEL R3, R21, R12, !P0 ;  /* 0x0000000c15039207 */ /* 0x000fca0004000000 */
[--C-:B------:R-:W-:Y:S02]  /*1350*/  @!P1 IMAD.IADD R6, R6, 0x1, -R3.reuse ;  /* 0x0000000106069824 */ /* 0x100fe400078e0a03 */
[----:B------:R-:W-:Y:S01]  /*1360*/  @!P1 IMAD R3, R2, R13, R3 ;  /* 0x0000000d02039224 */ /* 0x000fe200078e0203 */
[----:B------:R-:W-:Y:S01]  /*1370*/  IADD3 R2, PT, PT, -R21, RZ, RZ ;  /* 0x000000ff15027210 */ /* 0x000fe20007ffe1ff */
[----:B------:R-:W-:Y:S02]  /*1380*/  @!P1 IMAD R5, R6, R9, R21 ;  /* 0x0000000906059224 */ /* 0x000fe400078e0215 */
[----:B------:R-:W-:Y:S02]  /*1390*/  @!P1 IMAD.MOV.U32 R21, RZ, RZ, R3 ;  /* 0x000000ffff159224 */ /* 0x000fe400078e0003 */
[----:B------:R-:W-:Y:S02]  /*13a0*/  IMAD R2, R14, R2, R11 ;  /* 0x000000020e027224 */ /* 0x000fe400078e020b */
[----:B------:R-:W-:-:S02]  /*13b0*/  IMAD R20, R5, R4, R7 ;  /* 0x0000000405147224 */ /* 0x000fc400078e0207 */
[----:B------:R-:W-:Y:S02]  /*13c0*/  IMAD R21, R21, R14, R2 ;  /* 0x0000000e15157224 */ /* 0x000fe400078e0202 */
.L_x_18:
[----:B------:R-:W-:Y:S05]  /*13d0*/  BRA.U UP3, `(.L_x_19) ;  /* 0x0000000103407547 */ /* 0x000fea000b800000 */
[----:B------:R-:W1:Y:S08]  /*13e0*/  LDC.64 R4, c[0x0][0xb10] ;  /* 0x0002c400ff047b82 */ /* 0x000e700000000a00 */
[----:B------:R-:W2:Y:S08]  /*13f0*/  LDC.64 R2, c[0x0][0xb18] ;  /* 0x0002c600ff027b82 */ /* 0x000eb00000000a00 */
[----:B------:R-:W3:Y:S08]  /*1400*/  LDC R6, c[0x0][0xb20] ;  /* 0x0002c800ff067b82 */ /* 0x000ef00000000800 */
[----:B------:R-:W4:Y:S01]  /*1410*/  LDC R12, c[0x0][0xb0c] ;  /* 0x0002c300ff0c7b82 */ /* 0x000f220000000800 */
[----:B-1----:R-:W-:-:S05]  /*1420*/  IMAD.HI.U32 R4, R21, R4, RZ ;  /* 0x0000000415047227 */ /* 0x002fca00078e00ff */
[----:B------:R-:W-:Y:S01]  /*1430*/  SHF.R.U32.HI R4, RZ, R5, R4 ;  /* 0x00000005ff047219 */ /* 0x000fe20000011604 */
[----:B--2---:R-:W-:Y:S01]  /*1440*/  IMAD.HI.U32 R3, R20, R3, RZ ;  /* 0x0000000314037227 */ /* 0x004fe200078e00ff */
[----:B------:R-:W-:-:S04]  /*1450*/  ISETP.NE.AND P0, PT, R2, 0x1, PT ;  /* 0x000000010200780c */ /* 0x000fc80003f05270 */
[----:B---3--:R-:W-:-:S04]  /*1460*/  SHF.R.U32.HI R3, RZ, R6, R3 ;  /* 0x00000006ff037219 */ /* 0x008fc80000011603 */
[----:B------:R-:W-:Y:S02]  /*1470*/  SEL R3, R20, R3, !P0 ;  /* 0x0000000314037207 */ /* 0x000fe40004000000 */
[----:B----4-:R-:W-:-:S04]  /*1480*/  ISETP.NE.AND P1, PT, R12, 0x1, PT ;  /* 0x000000010c00780c */ /* 0x010fc80003f25270 */
[----:B------:R-:W-:-:S05]  /*1490*/  SEL R6, R21, R4, !P1 ;  /* 0x0000000415067207 */ /* 0x000fca0004800000 */
[----:B------:R-:W-:Y:S02]  /*14a0*/  IMAD.IADD R4, R3, 0x1, -R6 ;  /* 0x0000000103047824 */ /* 0x000fe400078e0a06 */
[----:B------:R-:W-:Y:S02]  /*14b0*/  IMAD.IADD R3, R6, 0x1, -R3 ;  /* 0x0000000106037824 */ /* 0x000fe400078e0a03 */
[----:B------:R-:W-:Y:S02]  /*14c0*/  IMAD R21, R4, R12, R21 ;  /* 0x0000000c04157224 */ /* 0x000fe400078e0215 */
[----:B------:R-:W-:Y:S02]  /*14d0*/  IMAD R20, R3, R2, R20 ;  /* 0x0000000203147224 */ /* 0x000fe400078e0214 */
.L_x_19:
[----:B------:R-:W-:Y:S05]  /*14e0*/  BRA.U !UP1, `(.L_x_20) ;  /* 0x00000001090c7547 */ /* 0x000fea000b800000 */
[----:B------:R-:W-:Y:S01]  /*14f0*/  UCGABAR_WAIT ;  /* 0x0000000000007dc7 */ /* 0x000fe20008000000 */
[----:B------:R-:W-:Y:S01]  /*1500*/  CCTL.IVALL ;  /* 0x00000000ff00798f */ /* 0x000fe20002000000 */
[----:B------:R-:W-:Y:S05]  /*1510*/  BRA `(.L_x_21) ;  /* 0x0000000000047947 */ /* 0x000fea0003800000 */
.L_x_20:
[----:B------:R-:W-:Y:S06]  /*1520*/  BAR.SYNC.DEFER_BLOCKING 0x0 ;  /* 0x0000000000007b1d */ /* 0x000fec0000010000 */
.L_x_21:
[----:B------:R-:W-:Y:S05]  /*1530*/  BRA.U UP2, `(.L_x_22) ;  /* 0x0000001102a47547 */ /* 0x000fea000b800000 */
[----:B------:R-:W1:Y:S01]  /*1540*/  LDCU UR4, c[0x0][0x38c] ;  /* 0x00007180ff0477ac */ /* 0x000e620008000800 */
[----:B------:R-:W2:Y:S01]  /*1550*/  LDC R9, c[0x0][0x370] ;  /* 0x0000dc00ff097b82 */ /* 0x000ea20000000800 */
[----:B------:R-:W-:Y:S01]  /*1560*/  IMAD.SHL.U32 R16, R11, 0x80, RZ ;  /* 0x000000800b107824 */ /* 0x000fe200078e00ff */
[----:B------:R-:W-:Y:S01]  /*1570*/  PLOP3.LUT P1, PT, PT, PT, UP5, 0x80, 0x8 ;  /* 0x000000000008781c */ /* 0x000fe20003f2f058 */
[----:B------:R-:W-:Y:S01]  /*1580*/  UISETP.NE.AND UP1, UPT, UR10, URZ, UPT ;  /* 0x000000ff0a00728c */ /* 0x000fe2000bf25270 */
[----:B------:R-:W-:Y:S01]  /*1590*/  ISETP.NE.AND P4, PT, R10, RZ, P5 ;  /* 0x000000ff0a00720c */ /* 0x000fe20002f85270 */
[----:B------:R-:W-:Y:S01]  /*15a0*/  IMAD.MOV.U32 R15, RZ, RZ, 0x1 ;  /* 0x00000001ff0f7424 */ /* 0x000fe200078e00ff */
[----:B------:R-:W-:Y:S01]  /*15b0*/  PLOP3.LUT P1, PT, P1, PT, PT, 0x8, 0x80 ;  /* 0x000000000080781c */ /* 0x000fe20000f2e170 */
[----:B------:R-:W-:Y:S01]  /*15c0*/  IMAD.MOV.U32 R14, RZ, RZ, RZ ;  /* 0x000000ffff0e7224 */ /* 0x000fe200078e00ff */
[----:B------:R-:W3:Y:S01]  /*15d0*/  LDC R0, c[0x0][0x374] ;  /* 0x0000dd00ff007b82 */ /* 0x000ee20000000800 */
[----:B------:R-:W-:Y:S01]  /*15e0*/  CS2R R12, SRZ ;  /* 0x00000000000c7805 */ /* 0x000fe2000001ff00 */
[----:B------:R-:W-:Y:S01]  /*15f0*/  IMAD.MOV.U32 R10, RZ, RZ, 0x1 ;  /* 0x00000001ff0a7424 */ /* 0x000fe200078e00ff */
[----:B------:R-:W-:Y:S01]  /*1600*/  LOP3.LUT R16, R16, 0x80, RZ, 0xc0, !PT ;  /* 0x0000008010107812 */ /* 0x000fe200078ec0ff */
[----:B------:R-:W4:Y:S01]  /*1610*/  LDCU.64 UR14, c[0x0][0x348] ;  /* 0x00006900ff0e77ac */ /* 0x000f220008000a00 */
[----:B------:R-:W-:-:S02]  /*1620*/  USEL UR22, UR6, 0x2, UP1 ;  /* 0x0000000206167887 */ /* 0x000fc40008800000 */
[----:B-1----:R-:W-:Y:S01]  /*1630*/  UIADD3 UR5, UPT, UPT, UR4, 0x7f, URZ ;  /* 0x0000007f04057890 */ /* 0x002fe2000fffe0ff */
[----:B------:R-:W-:-:S03]  /*1640*/  UMOV UR23, URZ ;  /* 0x000000ff00177c82 */ /* 0x000fc60008000000 */
[----:B------:R-:W-:-:S04]  /*1650*/  USHF.R.S32.HI UR7, URZ, 0x1f, UR5 ;  /* 0x0000001fff077899 */ /* 0x000fc80008011405 */
[----:B------:R-:W-:Y:S02]  /*1660*/  ULEA.HI UR7, UR7, UR5, URZ, 0x7 ;  /* 0x0000000507077291 */ /* 0x000fe4000f8f38ff */
[----:B------:R-:W-:Y:S02]  /*1670*/  UIADD3 UR5, UPT, UPT, UR4, -0x1, URZ ;  /* 0xffffffff04057890 */ /* 0x000fe4000fffe0ff */
[----:B------:R-:W-:Y:S02]  /*1680*/  USHF.R.S32.HI UR7, URZ, 0x7, UR7 ;  /* 0x00000007ff077899 */ /* 0x000fe40008011407 */
[----:B------:R-:W-:Y:S02]  /*1690*/  UISETP.GE.U32.AND UP2, UPT, UR5, -0xff, UPT ;  /* 0xffffff010500788c */ /* 0x000fe4000bf46070 */
[----:B------:R-:W-:Y:S02]  /*16a0*/  UISETP.LT.U32.AND UP0, UPT, UR7, 0x4, UPT ;  /* 0x000000040700788c */ /* 0x000fe4000bf01070 */
[----:B------:R-:W-:-:S02]  /*16b0*/  UIADD3 UR4, UPT, UPT, UR4, 0xfe, URZ ;  /* 0x000000fe04047890 */ /* 0x000fc4000fffe0ff */
[----:B------:R-:W-:-:S04]  /*16c0*/  USEL UR5, UR7, 0x4, UP0 ;  /* 0x0000000407057887 */ /* 0x000fc80008000000 */
[----:B------:R-:W-:Y:S02]  /*16d0*/  UIADD3 UR21, UPT, UPT, UR5, -0x1, URZ ;  /* 0xffffffff05157890 */ /* 0x000fe4000fffe0ff */
[----:B------:R-:W-:Y:S02]  /*16e0*/  @UP2 UIADD3 UR21, UPT, UPT, UR5, URZ, URZ ;  /* 0x000000ff05152290 */ /* 0x000fe4000fffe0ff */
[----:B------:R-:W-:Y:S02]  /*16f0*/  UIADD3 UR24, UPT, UPT, UR7, -UR5, URZ ;  /* 0x8000000507187290 */ /* 0x000fe4000fffe0ff */
[----:B------:R-:W-:Y:S02]  /*1700*/  UIADD3 UR13, UPT, UPT, UR21, 0x1, URZ ;  /* 0x00000001150d7890 */ /* 0x000fe4000fffe0ff */
[----:B--2-4-:R-:W-:-:S12]  /*1710*/  UIADD3 UR21, UPT, UPT, -UR21, URZ, URZ ;  /* 0x000000ff15157290 */ /* 0x014fd8000fffe1ff */
.L_x_42:
[----:B------:R-:W-:Y:S01]  /*1720*/  UISETP.NE.AND UP0, UPT, UR37, URZ, UPT ;  /* 0x000000ff2500728c */ /* 0x000fe2000bf05270 */
[----:B------:R-:W1:Y:S08]  /*1730*/  S2UR UR37, SR_CgaCtaId ;  /* 0x00000000002579c3 */ /* 0x000e700000008800 */
[----:B------:R-:W-:Y:S05]  /*1740*/  BRA.U UP0, `(.L_x_23) ;  /* 0x0000000100347547 */ /* 0x000fea000b800000 */
[----:B------:R-:W2:Y:S01]  /*1750*/  S2R R2, SR_CgaCtaId ;  /* 0x0000000000027919 */ /* 0x000ea20000008800 */
[----:B------:R-:W-:-:S04]  /*1760*/  MOV R3, 0x400 ;  /* 0x0000040000037802 */ /* 0x000fc80000000f00 */
[----:B--2---:R-:W-:Y:S02]  /*1770*/  LEA R3, R2, R3, 0x18 ;  /* 0x0000000302037211 */ /* 0x004fe400078ec0ff */
[----:B------:R-:W-:-:S03]  /*1780*/  SHF.L.U32 R2, R10, 0x1f, RZ ;  /* 0x0000001f0a027819 */ /* 0x000fc600000006ff */
[----:B------:R-:W-:-:S04]  /*1790*/  IMAD R3, R12, 0x8, R3 ;  /* 0x000000080c037824 */ /* 0x000fc800078e0203 */
[----:B------:R-:W2:Y:S02]  /*17a0*/  SYNCS.PHASECHK.TRANS64.TRYWAIT P0, [R3+URZ+0xe0], R2 ;  /* 0x0000e002030075a7 */ /* 0x000ea400080011ff */
[----:B--2---:R-:W-:Y:S05]  /*17b0*/  @!P0 BRA `(.L_x_24) ;  /* 0x0000009c00e08947 */ /* 0x004fea0003800000 */
.L_x_144:
[----:B------:R-:W-:Y:S01]  /*17c0*/  VIADD R12, R12, 0x1 ;  /* 0x000000010c0c7836 */ /* 0x000fe20000000000 */
[----:B------:R2:W-:Y:S04]  /*17d0*/  SYNCS.ARRIVE.TRANS64.A1T0 RZ, [R3+URZ+0xd0], RZ ;  /* 0x0000d0ff03ff79a7 */ /* 0x0005e800081000ff */
[----:B------:R-:W-:-:S04]  /*17e0*/  ISETP.NE.AND P0, PT, R12, 0x2, PT ;  /* 0x000000020c00780c */ /* 0x000fc80003f05270 */
[----:B------:R-:W-:Y:S02]  /*17f0*/  SEL R12, R12, RZ, P0 ;  /* 0x000000ff0c0c7207 */ /* 0x000fe40000000000 */
[----:B--2---:R-:W-:-:S04]  /*1800*/  SEL R3, RZ, 0x1, P0 ;  /* 0x00000001ff037807 */ /* 0x004fc80000000000 */
[----:B------:R-:W-:-:S07]  /*1810*/  LOP3.LUT R10, R10, R3, RZ, 0x3c, !PT ;  /* 0x000000030a0a7212 */ /* 0x000fce00078e3cff */
.L_x_23:
[----:B------:R-:W-:Y:S01]  /*1820*/  UMOV UR6, 0x400 ;  /* 0x0000040000067882 */ /* 0x000fe20000000000 */
[----:B------:R-:W-:Y:S01]  /*1830*/  LEA.HI R3, R21, R21, RZ, 0x1 ;  /* 0x0000001515037211 */ /* 0x000fe200078f08ff */
[----:B-1----:R-:W-:Y:S01]  /*1840*/  ULEA UR6, UR37, UR6, 0x18 ;  /* 0x0000000625067291 */ /* 0x002fe2000f8ec0ff */
[----:B------:R-:W-:Y:S01]  /*1850*/  SHF.L.U32 R2, R15, 0x1f, RZ ;  /* 0x0000001f0f027819 */ /* 0x000fe200000006ff */
[----:B------:R-:W-:Y:S01]  /*1860*/  UISETP.GE.U32.AND UP0, UPT, UR4, 0xff, UPT ;  /* 0x000000ff0400788c */ /* 0x000fe2000bf06070 */
[C---:B------:R-:W-:Y:S01]  /*1870*/  R2UR UR9, R16.reuse ;  /* 0x00000000100972ca */ /* 0x040fe200000e0000 */
[----:B------:R-:W-:Y:S01]  /*1880*/  ULEA UR8, UR23, UR6, 0x3 ;  /* 0x0000000617087291 */ /* 0x000fe2000f8e18ff */
[----:B------:R-:W-:Y:S01]  /*1890*/  IMAD.SHL.U32 R3, R3, 0x80, RZ ;  /* 0x0000008003037824 */ /* 0x000fe200078e00ff */
[----:B------:R-:W-:Y:S01]  /*18a0*/  R2UR UR11, R16 ;  /* 0x00000000100b72ca */ /* 0x000fe200000e0000 */
[----:B------:R-:W-:-:S03]  /*18b0*/  UMOV UR25, URZ ;  /* 0x000000ff00197c82 */ /* 0x000fc60008000000 */
[----:B------:R-:W-:-:S03]  /*18c0*/  R2UR UR35, R3 ;  /* 0x00000000032372ca */ /* 0x000fc600000e0000 */
[----:B------:R1:W2:Y:S01]  /*18d0*/  SYNCS.PHASECHK.TRANS64.TRYWAIT P0, [UR8+0x20], R2 ;  /* 0x00002002ff0075a7 */ /* 0x0002a20008001108 */
[----:B------:R-:W-:-:S09]  /*18e0*/  R2UR UR8, R20 ;  /* 0x00000000140872ca */ /* 0x000fd200000e0000 */
[----:B------:R-:W-:-:S04]  /*18f0*/  ULOP3.LUT UR35, UR9, 0xffffff00, UR35, 0xf8, !UPT ;  /* 0xffffff0009237892 */ /* 0x000fc8000f8ef823 */
[----:B------:R-:W-:Y:S01]  /*1900*/  ULEA UR11, UR8, UR11, 0x8 ;  /* 0x0000000b080b7291 */ /* 0x000fe2000f8e40ff */
[----:B------:R-:W-:Y:S11]  /*1910*/  BRA.U !UP0, `(.L_x_25) ;  /* 0x0000000108bc7547 */ /* 0x000ff6000b800000 */
[----:B------:R-:W-:Y:S01]  /*1920*/  UMOV UR16, UR21 ;  /* 0x0000001500107c82 */ /* 0x000fe20008000000 */
[----:B------:R-:W-:Y:S01]  /*1930*/  UMOV UR17, UR23 ;  /* 0x0000001700117c82 */ /* 0x000fe20008000000 */
[----:B------:R-:W-:-:S05]  /*1940*/  UMOV UR34, URZ ;  /* 0x000000ff00227c82 */ /* 0x000fca0008000000 */
.L_x_31:
[----:B------:R-:W-:Y:S01]  /*1950*/  ULEA UR33, UR17, UR6, 0x3 ;  /* 0x0000000611217291 */ /* 0x000fe2000f8e18ff */
[----:B------:R-:W-:Y:S01]  /*1960*/  @P5 MOV R3, 0x10000 ;  /* 0x0001000000035802 */ /* 0x000fe20000000f00 */
[----:B-12-4-:R-:W-:Y:S10]  /*1970*/  @P0 BRA `(.L_x_26) ;  /* 0x00000000000c0947 */ /* 0x016ff40003800000 */
[----:B------:R-:W-:-:S04]  /*1980*/  SHF.L.U32 R5, R15, 0x1f, RZ ;  /* 0x0000001f0f057819 */ /* 0x000fc800000006ff */
[----:B------:R-:W2:Y:S02]  /*1990*/  SYNCS.PHASECHK.TRANS64.TRYWAIT P0, [UR33+0x20], R5 ;  /* 0x00002005ff0075a7 */ /* 0x000ea40008001121 */
[----:B--2---:R-:W-:Y:S05]  /*19a0*/  @!P0 BRA `(.L_x_27) ;  /* 0x0000009c00788947 */ /* 0x004fea0003800000 */
.L_x_26:
[----:B------:R2:W-:Y:S01]  /*19b0*/  @P5 SYNCS.ARRIVE.TRANS64 RZ, [UR33], R3 ;  /* 0x00000003ffff59a7 */ /* 0x0005e20008000021 */
[----:B------:R-:W-:Y:S02]  /*19c0*/  ULOP3.LUT UR8, UR22, 0x2, URZ, 0xfc, !UPT ;  /* 0x0000000216087892 */ /* 0x000fe4000f8efcff */
[----:B------:R-:W-:Y:S02]  /*19d0*/  UIADD3 UR16, UPT, UPT, UR16, 0x1, URZ ;  /* 0x0000000110107890 */ /* 0x000fe4000fffe0ff */
[----:B------:R-:W-:Y:S02]  /*19e0*/  UISETP.NE.AND UP0, UPT, UR8, 0x2, UPT ;  /* 0x000000020800788c */ /* 0x000fe4000bf05270 */
[----:B------:R-:W-:-:S07]  /*19f0*/  UISETP.NE.AND UP2, UPT, UR16, 0x1, UPT ;  /* 0x000000011000788c */ /* 0x000fce000bf45270 */
[----:B------:R-:W-:Y:S05]  /*1a00*/  BRA.U UP0, `(.L_x_28) ;  /* 0x0000000100047547 */ /* 0x000fea000b800000 */
[----:B------:R-:W-:Y:S05]  /*1a10*/  BPT.TRAP 0x1 ;  /* 0x000000040000795c */ /* 0x000fea0000300000 */
.L_x_28:
[----:B------:R-:W-:Y:S04]  /*1a20*/  BSSY.RECONVERGENT B0, `(.L_x_29) ;  /* 0x0000003000007945 */ /* 0x000fe80003800200 */
[----:B------:R-:W-:Y:S05]  /*1a30*/  @!P4 BRA `(.L_x_30) ;  /* 0x000000000004c947 */ /* 0x000fea0003800000 */
[----:B------:R-:W-:Y:S05]  /*1a40*/  BPT.TRAP 0x1 ;  /* 0x000000040000795c */ /* 0x000fea0000300000 */
.L_x_30:
[----:B------:R-:W-:Y:S05]  /*1a50*/  BSYNC.RECONVERGENT B0 ;  /* 0x0000000000007941 */ /* 0x000fea0003800200 */
.L_x_29:
[----:B------:R-:W-:Y:S02]  /*1a60*/  UIADD3 UR23, UPT, UPT, UR17, 0x1, URZ ;  /* 0x0000000111177890 */ /* 0x000fe4000fffe0ff */
[----:B------:R-:W-:Y:S02]  /*1a70*/  UIADD3 UR28, UP1, UPT, UR14, 0x80, URZ ;  /* 0x000000800e1c7890 */ /* 0x000fe4000ff3e0ff */
[----:B------:R-:W-:Y:S02]  /*1a80*/  UISETP.NE.AND UP0, UPT, UR23, 0x4, UPT ;  /* 0x000000041700788c */ /* 0x000fe4000bf05270 */
[----:B------:R-:W-:Y:S02]  /*1a90*/  ULOP3.LUT UR33, UR33, 0xfefffff8, URZ, 0xc0, !UPT ;  /* 0xfefffff821217892 */ /* 0x000fe4000f8ec0ff */
[----:B------:R-:W-:Y:S02]  /*1aa0*/  USEL UR9, URZ, 0x1, UP0 ;  /* 0x00000001ff097887 */ /* 0x000fe40008000000 */
[----:B------:R-:W-:-:S02]  /*1ab0*/  USEL UR23, UR23, URZ, UP0 ;  /* 0x000000ff17177287 */ /* 0x000fc40008000000 */
[----:B------:R-:W-:Y:S02]  /*1ac0*/  UIADD3 UR26, UP0, UPT, UR14, 0x180, URZ ;  /* 0x000001800e1a7890 */ /* 0x000fe4000ff1e0ff */
[----:B------:R-:W-:Y:S01]  /*1ad0*/  ULEA UR8, UR23, UR6, 0x3 ;  /* 0x0000000617087291 */ /* 0x000fe2000f8e18ff */
[----:B------:R-:W-:Y:S01]  /*1ae0*/  LOP3.LUT R15, R15, UR9, RZ, 0x3c, !PT ;  /* 0x000000090f0f7c12 */ /* 0x000fe2000f8e3cff */
[----:B------:R-:W-:Y:S02]  /*1af0*/  UIADD3.X UR29, UPT, UPT, URZ, UR15, URZ, UP1, !UPT ;  /* 0x0000000fff1d7290 */ /* 0x000fe40008ffe4ff */
[----:B------:R-:W-:Y:S01]  /*1b00*/  UIADD3.X UR27, UPT, UPT, URZ, UR15, URZ, UP0, !UPT ;  /* 0x0000000fff1b7290 */ /* 0x000fe200087fe4ff */
[----:B-1----:R-:W-:Y:S01]  /*1b10*/  SHF.L.U32 R2, R15, 0x1f, RZ ;  /* 0x0000001f0f027819 */ /* 0x002fe200000006ff */
[----:B------:R-:W-:Y:S01]  /*1b20*/  UMOV UR18, 0x0 ;  /* 0x0000000000127882 */ /* 0x000fe20000000000 */
[----:B------:R-:W-:Y:S01]  /*1b30*/  UMOV UR19, 0x10000000 ;  /* 0x1000000000137882 */ /* 0x000fe20000000000 */
[----:B------:R-:W-:Y:S01]  /*1b40*/  UMOV UR10, UR34 ;  /* 0x00000022000a7c82 */ /* 0x000fe20008000000 */
[----:B------:R4:W1:Y:S01]  /*1b50*/  SYNCS.PHASECHK.TRANS64.TRYWAIT P0, [UR8+0x20], R2 ;  /* 0x00002002ff0075a7 */ /* 0x0008620008001108 */
[----:B------:R-:W-:Y:S01]  /*1b60*/  ULEA UR8, UR17, UR6, 0xe ;  /* 0x0000000611087291 */ /* 0x000fe2000f8e70ff */
[----:B------:R-:W-:Y:S01]  /*1b70*/  UMOV UR12, UR36 ;  /* 0x00000024000c7c82 */ /* 0x000fe20008000000 */
[----:B------:R-:W-:-:S02]  /*1b80*/  UMOV UR9, UR33 ;  /* 0x0000002100097c82 */ /* 0x000fc40008000000 */
[----:B------:R-:W-:Y:S02]  /*1b90*/  UIADD3 UR32, UPT, UPT, UR8, 0xc400, URZ ;  /* 0x0000c40008207890 */ /* 0x000fe4000fffe0ff */
[----:B------:R-:W-:Y:S01]  /*1ba0*/  UIADD3 UR8, UPT, UPT, UR8, 0x1c400, URZ ;  /* 0x0001c40008087890 */ /* 0x000fe2000fffe0ff */
[----:B------:R-:W-:Y:S01]  /*1bb0*/  UMOV UR25, UR13 ;  /* 0x0000000d00197c82 */ /* 0x000fe20008000000 */
[----:B------:R-:W-:-:S05]  /*1bc0*/  UMOV UR17, UR23 ;  /* 0x0000001700117c82 */ /* 0x000fca0008000000 */
[----:B------:R2:W-:Y:S02]  /*1bd0*/  UTMALDG.3D.2CTA [UR32], [UR28], desc[UR18] ;  /* 0x000012201c0075b4 */ /* 0x0005e40008211000 */
[----:B------:R4:W-:Y:S01]  /*1be0*/  UTMALDG.3D.2CTA [UR8], [UR26], desc[UR18] ;  /* 0x000012081a0075b4 */ /* 0x0009e20008211000 */
[----:B--2---:R-:W-:Y:S01]  /*1bf0*/  UIADD3 UR34, UPT, UPT, UR34, 0x80, URZ ;  /* 0x0000008022227890 */ /* 0x004fe2000fffe0ff */
[----:B------:R-:W-:Y:S11]  /*1c00*/  BRA.U UP2, `(.L_x_31) ;  /* 0xfffffffd02507547 */ /* 0x000ff6000b83ffff */
.L_x_25:
[----:B----4-:R-:W-:Y:S01]  /*1c10*/  ULEA UR8, UR23, UR6, 0x3 ;  /* 0x0000000617087291 */ /* 0x010fe2000f8e18ff */
[----:B-1----:R-:W-:Y:S01]  /*1c20*/  SHF.L.U32 R2, R15, 0x1f, RZ ;  /* 0x0000001f0f027819 */ /* 0x002fe200000006ff */
[----:B------:R-:W-:Y:S01]  /*1c30*/  @!P1 SYNCS.ARRIVE.TRANS64.A1T0 RZ, [UR6+0x88], RZ ;  /* 0x000088ffffff99a7 */ /* 0x000fe20008100006 */
[----:B------:R-:W-:-:S06]  /*1c40*/  UISETP.GT.AND UP0, UPT, UR7, UR5, UPT ;  /* 0x000000050700728c */ /* 0x000fcc000bf04270 */
[----:B--2---:R1:W2:Y:S03]  /*1c50*/  SYNCS.PHASECHK.TRANS64.TRYWAIT P0, [UR8+0x20], R2 ;  /* 0x00002002ff0075a7 */ /* 0x0042a60008001108 */
[----:B------:R-:W-:Y:S05]  /*1c60*/  BRA.U !UP0, `(.L_x_32) ;  /* 0x0000000108bc7547 */ /* 0x000fea000b800000 */
[----:B------:R-:W-:Y:S01]  /*1c70*/  UIADD3 UR26, UPT, UPT, UR24, UR25, URZ ;  /* 0x00000019181a7290 */ /* 0x000fe2000fffe0ff */
[----:B------:R-:W-:-:S11]  /*1c80*/  UMOV UR27, UR23 ;  /* 0x00000017001b7c82 */ /* 0x000fd60008000000 */
.L_x_38:
[----:B------:R-:W-:Y:S01]  /*1c90*/  ULEA UR17, UR27, UR6, 0x3 ;  /* 0x000000061b117291 */ /* 0x000fe2000f8e18ff */
[----:B--2---:R-:W-:Y:S01]  /*1ca0*/  @P5 MOV R3, 0x10000 ;  /* 0x0001000000035802 */ /* 0x004fe20000000f00 */
[----:B-12---:R-:W-:Y:S10]  /*1cb0*/  @P0 BRA `(.L_x_33) ;  /* 0x00000000000c0947 */ /* 0x006ff40003800000 */
[----:B------:R-:W-:-:S04]  /*1cc0*/  SHF.L.U32 R5, R15, 0x1f, RZ ;  /* 0x0000001f0f057819 */ /* 0x000fc800000006ff */
[----:B------:R-:W2:Y:S02]  /*1cd0*/  SYNCS.PHASECHK.TRANS64.TRYWAIT P0, [UR17+0x20], R5 ;  /* 0x00002005ff0075a7 */ /* 0x000ea40008001111 */
[----:B--2---:R-:W-:Y:S05]  /*1ce0*/  @!P0 BRA `(.L_x_34) ;  /* 0x0000009800c08947 */ /* 0x004fea0003800000 */
.L_x_33:
[----:B------:R2:W-:Y:S01]  /*1cf0*/  @P5 SYNCS.ARRIVE.TRANS64 RZ, [UR17], R3 ;  /* 0x00000003ffff59a7 */ /* 0x0005e20008000011 */
[----:B------:R-:W-:-:S04]  /*1d00*/  ULOP3.LUT UR8, UR22, 0x2, URZ, 0xfc, !UPT ;  /* 0x0000000216087892 */ /* 0x000fc8000f8efcff */
[----:B------:R-:W-:-:S09]  /*1d10*/  UISETP.NE.AND UP0, UPT, UR8, 0x2, UPT ;  /* 0x000000020800788c */ /* 0x000fd2000bf05270 */
[----:B------:R-:W-:Y:S05]  /*1d20*/  BRA.U UP0, `(.L_x_35) ;  /* 0x0000000100047547 */ /* 0x000fea000b800000 */
[----:B------:R-:W-:Y:S05]  /*1d30*/  BPT.TRAP 0x1 ;  /* 0x000000040000795c */ /* 0x000fea0000300000 */
.L_x_35:
[----:B------:R-:W-:Y:S04]  /*1d40*/  BSSY.RECONVERGENT B0, `(.L_x_36) ;  /* 0x0000003000007945 */ /* 0x000fe80003800200 */
[----:B------:R-:W-:Y:S05]  /*1d50*/  @!P4 BRA `(.L_x_37) ;  /* 0x000000000004c947 */ /* 0x000fea0003800000 */
[----:B------:R-:W-:Y:S05]  /*1d60*/  BPT.TRAP 0x1 ;  /* 0x000000040000795c */ /* 0x000fea0000300000 */
.L_x_37:
[----:B------:R-:W-:Y:S05]  /*1d70*/  BSYNC.RECONVERGENT B0 ;  /* 0x0000000000007941 */ /* 0x000fea0003800200 */
.L_x_36:
[----:B------:R-:W-:Y:S02]  /*1d80*/  UIADD3 UR23, UPT, UPT, UR27, 0x1, URZ ;  /* 0x000000011b177890 */ /* 0x000fe4000fffe0ff */
[----:B------:R-:W-:Y:S02]  /*1d90*/  UIADD3 UR32, UP1, UPT, UR14, 0x80, URZ ;  /* 0x000000800e207890 */ /* 0x000fe4000ff3e0ff */
[----:B------:R-:W-:Y:S02]  /*1da0*/  UISETP.NE.AND UP0, UPT, UR23, 0x4, UPT ;  /* 0x000000041700788c */ /* 0x000fe4000bf05270 */
[----:B------:R-:W-:Y:S02]  /*1db0*/  USHF.L.U32 UR18, UR25, 0x7, URZ ;  /* 0x0000000719127899 */ /* 0x000fe400080006ff */
[----:B------:R-:W-:Y:S02]  /*1dc0*/  USEL UR9, URZ, 0x1, UP0 ;  /* 0x00000001ff097887 */ /* 0x000fe40008000000 */
[----:B------:R-:W-:-:S02]  /*1dd0*/  USEL UR23, UR23, URZ, UP0 ;  /* 0x000000ff17177287 */ /* 0x000fc40008000000 */
[----:B------:R-:W-:Y:S02]  /*1de0*/  UIADD3 UR30, UP0, UPT, UR14, 0x180, URZ ;  /* 0x000001800e1e7890 */ /* 0x000fe4000ff1e0ff */
[----:B------:R-:W-:Y:S01]  /*1df0*/  ULEA UR8, UR23, UR6, 0x3 ;  /* 0x0000000617087291 */ /* 0x000fe2000f8e18ff */
[----:B------:R-:W-:Y:S01]  /*1e00*/  LOP3.LUT R15, R15, UR9, RZ, 0x3c, !PT ;  /* 0x000000090f0f7c12 */ /* 0x000fe2000f8e3cff */
[----:B------:R-:W-:Y:S02]  /*1e10*/  ULOP3.LUT UR17, UR17, 0xfefffff8, URZ, 0xc0, !UPT ;  /* 0xfefffff811117892 */ /* 0x000fe4000f8ec0ff */
[----:B------:R-:W-:Y:S01]  /*1e20*/  UIADD3.X UR33, UPT, UPT, URZ, UR15, URZ, UP1, !UPT ;  /* 0x0000000fff217290 */ /* 0x000fe20008ffe4ff */
[----:B-1----:R-:W-:Y:S01]  /*1e30*/  SHF.L.U32 R2, R15, 0x1f, RZ ;  /* 0x0000001f0f027819 */ /* 0x002fe200000006ff */
[----:B------:R-:W-:Y:S01]  /*1e40*/  UIADD3.X UR31, UPT, UPT, URZ, UR15, URZ, UP0, !UPT ;  /* 0x0000000fff1f7290 */ /* 0x000fe200087fe4ff */
[----:B------:R-:W-:Y:S02]  /*1e50*/  UMOV UR28, 0x0 ;  /* 0x00000000001c7882 */ /* 0x000fe40000000000 */
[----:B------:R4:W1:Y:S01]  /*1e60*/  SYNCS.PHASECHK.TRANS64.TRYWAIT P0, [UR8+0x20], R2 ;  /* 0x00002002ff0075a7 */ /* 0x0008620008001108 */
[----:B------:R-:W-:Y:S01]  /*1e70*/  ULEA UR8, UR27, UR6, 0xe ;  /* 0x000000061b087291 */ /* 0x000fe2000f8e70ff */
[----:B------:R-:W-:Y:S01]  /*1e80*/  UMOV UR29, 0x10000000 ;  /* 0x10000000001d7882 */ /* 0x000fe20000000000 */
[----:B------:R-:W-:-:S02]  /*1e90*/  UMOV UR19, UR35 ;  /* 0x0000002300137c82 */ /* 0x000fc40008000000 */
[----:B------:R-:W-:Y:S02]  /*1ea0*/  UIADD3 UR16, UPT, UPT, UR8, 0xc400, URZ ;  /* 0x0000c40008107890 */ /* 0x000fe4000fffe0ff */
[----:B------:R-:W-:Y:S01]  /*1eb0*/  UIADD3 UR8, UPT, UPT, UR8, 0x1c400, URZ ;  /* 0x0001c40008087890 */ /* 0x000fe2000fffe0ff */
[----:B------:R-:W-:Y:S01]  /*1ec0*/  UMOV UR20, UR36 ;  /* 0x0000002400147c82 */ /* 0x000fe20008000000 */
[----:B------:R-:W-:Y:S01]  /*1ed0*/  UMOV UR12, UR36 ;  /* 0x00000024000c7c82 */ /* 0x000fe20008000000 */
[----:B------:R-:W-:Y:S01]  /*1ee0*/  UMOV UR9, UR17 ;  /* 0x0000001100097c82 */ /* 0x000fe20008000000 */
[----:B------:R-:W-:Y:S01]  /*1ef0*/  UMOV UR10, UR18 ;  /* 0x00000012000a7c82 */ /* 0x000fe20008000000 */
[----:B------:R-:W-:Y:S02]  /*1f00*/  UIADD3 UR25, UPT, UPT, UR25, 0x1, URZ ;  /* 0x0000000119197890 */ /* 0x000fe4000fffe0ff */
[----:B------:R4:W-:Y:S01]  /*1f10*/  UTMALDG.3D.2CTA [UR16], [UR32], desc[UR28] ;  /* 0x00001c10200075b4 */ /* 0x0009e20008211000 */
[----:B------:R-:W-:Y:S01]  /*1f20*/  UMOV UR27, UR23 ;  /* 0x00000017001b7c82 */ /* 0x000fe20008000000 */
[----:B------:R-:W-:Y:S01]  /*1f30*/  UISETP.NE.AND UP0, UPT, UR25, UR26, UPT ;  /* 0x0000001a1900728c */ /* 0x000fe2000bf05270 */
[----:B------:R4:W-:Y:S08]  /*1f40*/  UTMALDG.3D.2CTA [UR8], [UR30], desc[UR28] ;  /* 0x00001c081e0075b4 */ /* 0x0009f00008211000 */
[----:B----4-:R-:W-:Y:S05]  /*1f50*/  BRA.U UP0, `(.L_x_38) ;  /* 0xfffffffd004c7547 */ /* 0x010fea000b83ffff */
.L_x_32:
[C---:B-1----:R-:W-:Y:S01]  /*1f60*/  LEA R2, R14.reuse, UR6, 0x3 ;  /* 0x000000060e027c11 */ /* 0x042fe2000f8e18ff */
[----:B------:R-:W-:Y:S01]  /*1f70*/  NOP ;  /* 0x0000000000007918 */ /* 0x000fe20000000000 */
[----:B--2---:R-:W-:Y:S02]  /*1f80*/  SHF.L.U32 R3, R13, 0x1f, RZ ;  /* 0x0000001f0d037819 */ /* 0x004fe400000006ff */
[----:B------:R-:W-:Y:S02]  /*1f90*/  LEA R4, R14, UR6, 0x4 ;  /* 0x000000060e047c11 */ /* 0x000fe4000f8e20ff */
[----:B------:R-:W1:Y:S02]  /*1fa0*/  SYNCS.PHASECHK.TRANS64.TRYWAIT P0, [R2+URZ+0x90], R3 ;  /* 0x00009003020075a7 */ /* 0x000e6400080011ff */
[----:B-1----:R-:W-:Y:S05]  /*1fb0*/  @!P0 BRA `(.L_x_39) ;  /* 0x0000009800248947 */ /* 0x002fea0003800000 */
.L_x_147:
[----:B------:R-:W2:Y:S01]  /*1fc0*/  LDS.128 R4, [R4+0x100] ;  /* 0x0001000004047984 */ /* 0x000ea20000000c00 */
[----:B------:R-:W-:Y:S01]  /*1fd0*/  ISETP.GE.AND P0, PT, R72, 0x1, PT ;  /* 0x000000014800780c */ /* 0x000fe20003f06270 */
[----:B-1----:R-:W-:Y:S01]  /*1fe0*/  VIADD R2, R2, 0xa0 ;  /* 0x000000a002027836 */ /* 0x002fe20000000000 */
[----:B------:R-:W-:Y:S01]  /*1ff0*/  @!PT LDS RZ, [RZ] ;  /* 0x00000000fffff984 */ /* 0x000fe20000000800 */
[----:B------:R-:W-:Y:S01]  /*2000*/  @!PT LDS RZ, [RZ] ;  /* 0x00000000fffff984 */ /* 0x000fe20000000800 */
[----:B------:R-:W-:Y:S01]  /*2010*/  @!PT LDS RZ, [RZ] ;  /* 0x00000000fffff984 */ /* 0x000fe20000000800 */
[----:B------:R-:W-:Y:S01]  /*2020*/  @!PT LDS RZ, [RZ] ;  /* 0x00000000fffff984 */ /* 0x000fe20000000800 */
[----:B------:R1:W-:Y:S06]  /*2030*/  MEMBAR.ALL.CTA ;  /* 0x0000000000007992 */ /* 0x0003ec0000008000 */
[----:B-1----:R-:W1:Y:S01]  /*2040*/  FENCE.VIEW.ASYNC.S ;  /* 0x00000000000073c6 */ /* 0x002e620000000000 */
[----:B------:R-:W-:-:S04]  /*2050*/  PRMT R2, RZ, 0x654, R2 ;  /* 0x00000654ff027816 */ /* 0x000fc80000000002 */
[----:B-1----:R1:W-:Y:S01]  /*2060*/  SYNCS.ARRIVE.TRANS64.RED.A1T0 RZ, [R2+URZ], RZ ;  /* 0x000000ff02ff79a7 */ /* 0x0023e200081004ff */
[----:B--2---:R-:W-:-:S13]  /*2070*/  LOP3.LUT P2, RZ, R6, 0x1, RZ, 0xc0, !PT ;  /* 0x0000000106ff7812 */ /* 0x004fda000784c0ff */
[----:B------:R-:W-:Y:S01]  /*2080*/  @P2 SHF.R.U32.HI R3, RZ, 0x10, R5 ;  /* 0x00000010ff032819 */ /* 0x000fe20000011605 */
[----:B------:R-:W-:Y:S01]  /*2090*/  VOTEU.ANY UP0, P2 ;  /* 0x0000000000ff7886 */ /* 0x000fe20001000100 */
[----:B------:R-:W-:Y:S02]  /*20a0*/  @P2 MOV R11, R4 ;  /* 0x00000004000b2202 */ /* 0x000fe40000000f00 */
[----:B------:R-:W-:Y:S02]  /*20b0*/  @P2 R2UR.BROADCAST UR8, R3 ;  /* 0x00000000030822ca */ /* 0x000fe400008e0000 */
[----:B------:R-:W-:-:S11]  /*20c0*/  @P2 LOP3.LUT R8, R5, 0xffff, RZ, 0xc0, !PT ;  /* 0x0000ffff05082812 */ /* 0x000fd600078ec0ff */
[----:B------:R-:W-:Y:S01]  /*20d0*/  @UP0 UMOV UR36, UR8 ;  /* 0x0000000800240c82 */ /* 0x000fe20008000000 */
[----:B-1----:R-:W-:Y:S05]  /*20e0*/  @!P0 BRA `(.L_x_40) ;  /* 0x0000000000b88947 */ /* 0x002fea0003800000 */
[----:B------:R-:W3:Y:S01]  /*20f0*/  LDC.64 R4, c[0x0][0xb18] ;  /* 0x0002c600ff047b82 */ /* 0x000ee20000000a00 */
[----:B------:R-:W-:-:S07]  /*2100*/  ISETP.NE.AND P3, PT, R72, 0x1, PT ;  /* 0x000000014800780c */ /* 0x000fce0003f65270 */
[----:B------:R-:W1:Y:S08]  /*2110*/  LDC.64 R6, c[0x0][0xb10] ;  /* 0x0002c400ff067b82 */ /* 0x000e700000000a00 */
[----:B------:R-:W2:Y:S08]  /*2120*/  LDC R17, c[0x0][0xb20] ;  /* 0x0002c800ff117b82 */ /* 0x000eb00000000800 */
[----:B------:R-:W4:Y:S01]  /*2130*/  LDC R18, c[0x0][0xb0c] ;  /* 0x0002c300ff127b82 */ /* 0x000f220000000800 */
[----:B---3--:R-:W-:Y:S01]  /*2140*/  IMAD.HI.U32 R22, R0, R5, RZ ;  /* 0x0000000500167227 */ /* 0x008fe200078e00ff */
[----:B------:R-:W-:-:S06]  /*2150*/  ISETP.NE.AND P0, PT, R4, 0x1, PT ;  /* 0x000000010400780c */ /* 0x000fcc0003f05270 */
[----:B------:R-:W3:Y:S01]  /*2160*/  LDC.64 R2, c[0x0][0xb28] ;  /* 0x0002ca00ff027b82 */ /* 0x000ee20000000a00 */
[----:B-1----:R-:W-:-:S04]  /*2170*/  IMAD.HI.U32 R20, R9, R6, RZ ;  /* 0x0000000609147227 */ /* 0x002fc800078e00ff */
[----:B------:R-:W-:Y:S01]  /*2180*/  IMAD.HI.U32 R24, R11, R6, RZ ;  /* 0x000000060b187227 */ /* 0x000fe200078e00ff */
[----:B------:R-:W-:Y:S02]  /*2190*/  SHF.R.U32.HI R20, RZ, R7, R20 ;  /* 0x00000007ff147219 */ /* 0x000fe40000011614 */
[----:B--2---:R-:W-:Y:S01]  /*21a0*/  SHF.R.U32.HI R19, RZ, R17, R22 ;  /* 0x00000011ff137219 */ /* 0x004fe20000011616 */
[----:B------:R-:W-:Y:S01]  /*21b0*/  IMAD.HI.U32 R22, R8, R5, RZ ;  /* 0x0000000508167227 */ /* 0x000fe200078e00ff */
[----:B------:R-:W-:Y:S02]  /*21c0*/  SHF.R.U32.HI R24, RZ, R7, R24 ;  /* 0x00000007ff187219 */ /* 0x000fe40000011618 */
[----:B------:R-:W-:Y:S02]  /*21d0*/  SEL R19, R0, R19, !P0 ;  /* 0x0000001300137207 */ /* 0x000fe40004000000 */
[----:B------:R-:W-:Y:S02]  /*21e0*/  SHF.R.U32.HI R17, RZ, R17, R22 ;  /* 0x00000011ff117219 */ /* 0x000fe40000011616 */
[----:B----4-:R-:W-:-:S02]  /*21f0*/  ISETP.NE.AND P1, PT, R18, 0x1, PT ;  /* 0x000000011200780c */ /* 0x010fc40003f25270 */
[----:B------:R-:W-:Y:S02]  /*2200*/  SEL R17, R8, R17, !P0 ;  /* 0x0000001108117207 */ /* 0x000fe40004000000 */
[----:B------:R-:W-:Y:S02]  /*2210*/  SEL R21, R9, R20, !P1 ;  /* 0x0000001409157207 */ /* 0x000fe40004800000 */
[----:B------:R-:W-:Y:S01]  /*2220*/  SEL R5, R11, R24, !P1 ;  /* 0x000000180b057207 */ /* 0x000fe20004800000 */
[----:B---3--:R-:W-:Y:S01]  /*2230*/  IMAD.HI.U32 R20, R19, R2, RZ ;  /* 0x0000000213147227 */ /* 0x008fe200078e00ff */
[----:B------:R-:W-:-:S03]  /*2240*/  IADD3 R7, PT, PT, -R17, RZ, RZ ;  /* 0x000000ff11077210 */ /* 0x000fc60007ffe1ff */
        /* <DEDUP_REMOVED lines=11> */
[----:B------:R-:W-:-:S04]  /*2300*/  @!P0 IMAD.HI.U32 R20, R5, R2, RZ ;  /* 0x0000000205148227 */ /* 0x000fc800078e00ff */
[----:B------:R-:W-:Y:S01]  /*2310*/  IMAD.MOV R2, RZ, RZ, -R6 ;  /* 0x000000ffff027224 */ /* 0x000fe200078e0a06 */
[----:B------:R-:W-:-:S03]  /*2320*/  @!P0 SHF.R.U32.HI R20, RZ, R3, R20 ;  /* 0x00000003ff148219 */ /* 0x000fc60000011614 */
[----:B------:R-:W-:Y:S01]  /*2330*/  IMAD R2, R72, R2, R17 ;  /* 0x0000000248027224 */ /* 0x000fe200078e0211 */
        /* <DEDUP_REMOVED lines=9> */
.L_x_40:
[----:B------:R-:W1:Y:S02]  /*23d0*/  LDCU UR8, c[0x0][0xb30] ;  /* 0x00016600ff0877ac */ /* 0x000e640008000800 */
[----:B-1----:R-:W-:-:S09]  /*23e0*/  UISETP.NE.AND UP0, UPT, UR8, 0x1, UPT ;  /* 0x000000010800788c */ /* 0x002fd2000bf05270 */
[----:B------:R-:W-:Y:S05]  /*23f0*/  BRA.U UP0, `(.L_x_41) ;  /* 0x0000000100407547 */ /* 0x000fea000b800000 */
[----:B------:R-:W1:Y:S08]  /*2400*/  LDC.64 R4, c[0x0][0xb10] ;  /* 0x0002c400ff047b82 */ /* 0x000e700000000a00 */
[----:B------:R-:W2:Y:S08]  /*2410*/  LDC.64 R2, c[0x0][0xb18] ;  /* 0x0002c600ff027b82 */ /* 0x000eb00000000a00 */
[----:B------:R-:W4:Y:S08]  /*2420*/  LDC R6, c[0x0][0xb20] ;  /* 0x0002c800ff067b82 */ /* 0x000f300000000800 */
[----:B------:R-:W3:Y:S01]  /*2430*/  LDC R18, c[0x0][0xb0c] ;  /* 0x0002c300ff127b82 */ /* 0x000ee20000000800 */
[----:B-1----:R-:W-:-:S05]  /*2440*/  IMAD.HI.U32 R4, R11, R4, RZ ;  /* 0x000000040b047227 */ /* 0x002fca00078e00ff */
[----:B------:R-:W-:Y:S01]  /*2450*/  SHF.R.U32.HI R4, RZ, R5, R4 ;  /* 0x00000005ff047219 */ /* 0x000fe20000011604 */
[----:B--2---:R-:W-:Y:S01]  /*2460*/  IMAD.HI.U32 R3, R8, R3, RZ ;  /* 0x0000000308037227 */ /* 0x004fe200078e00ff */
[----:B------:R-:W-:-:S04]  /*2470*/  ISETP.NE.AND P0, PT, R2, 0x1, PT ;  /* 0x000000010200780c */ /* 0x000fc80003f05270 */
[----:B----4-:R-:W-:-:S04]  /*2480*/  SHF.R.U32.HI R3, RZ, R6, R3 ;  /* 0x00000006ff037219 */ /* 0x010fc80000011603 */
[----:B------:R-:W-:Y:S02]  /*2490*/  SEL R3, R8, R3, !P0 ;  /* 0x0000000308037207 */ /* 0x000fe40004000000 */
[----:B---3--:R-:W-:-:S04]  /*24a0*/  ISETP.NE.AND P1, PT, R18, 0x1, PT ;  /* 0x000000011200780c */ /* 0x008fc80003f25270 */
[----:B------:R-:W-:-:S05]  /*24b0*/  SEL R4, R11, R4, !P1 ;  /* 0x000000040b047207 */ /* 0x000fca0004800000 */
[----:B------:R-:W-:Y:S02]  /*24c0*/  IMAD.IADD R5, R3, 0x1, -R4 ;  /* 0x0000000103057824 */ /* 0x000fe400078e0a04 */
[----:B------:R-:W-:Y:S02]  /*24d0*/  IMAD.IADD R3, R4, 0x1, -R3 ;  /* 0x0000000104037824 */ /* 0x000fe400078e0a03 */
[----:B------:R-:W-:Y:S02]  /*24e0*/  IMAD R11, R5, R18, R11 ;  /* 0x00000012050b7224 */ /* 0x000fe400078e020b */
[----:B------:R-:W-:-:S07]  /*24f0*/  IMAD R8, R3, R2, R8 ;  /* 0x0000000203087224 */ /* 0x000fce00078e0208 */
.L_x_41:
[----:B------:R-:W-:Y:S01]  /*2500*/  VIADD R14, R14, 0x1 ;  /* 0x000000010e0e7836 */ /* 0x000fe20000000000 */
[----:B------:R-:W-:Y:S01]  /*2510*/  PLOP3.LUT P1, PT, PT, PT, PT, 0x80, 0x8 ;  /* 0x000000000008781c */ /* 0x000fe20003f2f070 */
[----:B------:R-:W-:Y:S02]  /*2520*/  IMAD.IADD R21, R11, 0x1, R170 ;  /* 0x000000010b157824 */ /* 0x000fe400078e02aa */
[----:B------:R-:W-:Y:S01]  /*2530*/  IMAD.IADD R20, R8, 0x1, R147 ;  /* 0x0000000108147824 */ /* 0x000fe200078e0293 */
[----:B------:R-:W-:-:S04]  /*2540*/  ISETP.NE.AND P0, PT, R14, 0x2, PT ;  /* 0x000000020e00780c */ /* 0x000fc80003f05270 */
[----:B------:R-:W-:Y:S02]  /*2550*/  SEL R2, RZ, 0x1, P0 ;  /* 0x00000001ff027807 */ /* 0x000fe40000000000 */
[----:B------:R-:W-:Y:S02]  /*2560*/  SEL R14, R14, RZ, P0 ;  /* 0x000000ff0e0e7207 */ /* 0x000fe40000000000 */
[----:B------:R-:W-:Y:S01]  /*2570*/  LOP3.LUT R13, R13, R2, RZ, 0x3c, !PT ;  /* 0x000000020d0d7212 */ /* 0x000fe200078e3cff */
[----:B------:R-:W-:Y:S06]  /*2580*/  @P2 BRA `(.L_x_42) ;  /* 0xfffffff000642947 */ /* 0x000fec000383ffff */
[----:B------:R-:W-:Y:S01]  /*2590*/  UIADD3 UR6, UPT, UPT, UR6, 0x20, URZ ;  /* 0x0000002006067890 */ /* 0x000fe2000fffe0ff */
[----:B------:R-:W-:-:S03]  /*25a0*/  SHF.L.U32 R3, R15, 0x1f, RZ ;  /* 0x0000001f0f037819 */ /* 0x000fc600000006ff */
[----:B------:R-:W-:-:S09]  /*25b0*/  ULEA UR4, UR23, UR6, 0x3 ;  /* 0x0000000617047291 */ /* 0x000fd2000f8e18ff */
[----:B------:R-:W1:Y:S02]  /*25c0*/  SYNCS.PHASECHK.TRANS64.TRYWAIT P0, [UR4], R3 ;  /* 0x00000003ff0075a7 */ /* 0x000e640008001104 */
[----:B-1----:R-:W-:Y:S05]  /*25d0*/  @!P0 BRA `(.L_x_43) ;  /* 0x0000009000b08947 */ /* 0x002fea0003800000 */
.L_x_149:
[----:B------:R-:W-:-:S04]  /*25e0*/  UIADD3 UR5, UPT, UPT, UR23, 0x1, URZ ;  /* 0x0000000117057890 */ /* 0x000fc8000fffe0ff */
[----:B------:R-:W-:-:S04]  /*25f0*/  UISETP.NE.AND UP0, UPT, UR5, 0x4, UPT ;  /* 0x000000040500788c */ /* 0x000fc8000bf05270 */
[----:B------:R-:W-:Y:S02]  /*2600*/  USEL UR7, URZ, 0x1, UP0 ;  /* 0x00000001ff077887 */ /* 0x000fe40008000000 */
[----:B------:R-:W-:-:S04]  /*2610*/  USEL UR5, UR5, URZ, UP0 ;  /* 0x000000ff05057287 */ /* 0x000fc80008000000 */
[----:B------:R-:W-:Y:S01]  /*2620*/  ULEA UR4, UR5, UR6, 0x3 ;  /* 0x0000000605047291 */ /* 0x000fe2000f8e18ff */
[----:B------:R-:W-:-:S04]  /*2630*/  LOP3.LUT R2, R15, UR7, RZ, 0x3c, !PT ;  /* 0x000000070f027c12 */ /* 0x000fc8000f8e3cff */
[----:B-1----:R-:W-:-:S04]  /*2640*/  SHF.L.U32 R3, R2, 0x1f, RZ ;  /* 0x0000001f02037819 */ /* 0x002fc800000006ff */
[----:B------:R-:W1:Y:S02]  /*2650*/  SYNCS.PHASECHK.TRANS64.TRYWAIT P0, [UR4], R3 ;  /* 0x00000003ff0075a7 */ /* 0x000e640008001104 */
[----:B-1----:R-:W-:Y:S05]  /*2660*/  @!P0 BRA `(.L_x_44) ;  /* 0x0000009000a48947 */ /* 0x002fea0003800000 */
.L_x_151:
        /* <DEDUP_REMOVED lines=9> */
.L_x_153:
[----:B------:R-:W-:-:S04]  /*2700*/  UIADD3 UR5, UPT, UPT, UR5, 0x1, URZ ;  /* 0x0000000105057890 */ /* 0x000fc8000fffe0ff */
[----:B------:R-:W-:-:S04]  /*2710*/  UISETP.NE.AND UP0, UPT, UR5, 0x4, UPT ;  /* 0x000000040500788c */ /* 0x000fc8000bf05270 */
[----:B------:R-:W-:Y:S02]  /*2720*/  USEL UR4, URZ, 0x1, UP0 ;  /* 0x00000001ff047887 */ /* 0x000fe40008000000 */
[----:B------:R-:W-:-:S04]  /*2730*/  USEL UR5, UR5, URZ, UP0 ;  /* 0x000000ff05057287 */ /* 0x000fc80008000000 */
[----:B------:R-:W-:Y:S01]  /*2740*/  ULEA UR5, UR5, UR6, 0x3 ;  /* 0x0000000605057291 */ /* 0x000fe2000f8e18ff */
[----:B-1----:R-:W-:-:S04]  /*2750*/  LOP3.LUT R3, R2, UR4, RZ, 0x3c, !PT ;  /* 0x0000000402037c12 */ /* 0x002fc8000f8e3cff */
[----:B------:R-:W-:Y:S01]  /*2760*/  SHF.L.U32 R3, R3, 0x1f, RZ ;  /* 0x0000001f03037819 */ /* 0x000fe200000006ff */
[----:B---3--:R-:W-:-:S07]  /*2770*/  IMAD.U32 R0, RZ, RZ, UR5 ;  /* 0x00000005ff007e24 */ /* 0x008fce000f8e00ff */
.L_x_46:
[----:B-1----:R1:W2:Y:S02]  /*2780*/  SYNCS.PHASECHK.TRANS64.TRYWAIT P0, [R0+URZ], R3 ;  /* 0x00000003000075a7 */ /* 0x0022a400080011ff */
[----:B--2---:R-:W-:Y:S05]  /*2790*/  @!P0 NANOSLEEP.SYNCS 0x989680 ;  /* 0x009896800000895d */ /* 0x004fea0003900000 */
[----:B------:R-:W2:Y:S02]  /*27a0*/  @!P0 SYNCS.PHASECHK.TRANS64 P0, [R0+URZ], R3 ;  /* 0x00000003000085a7 */ /* 0x000ea400080010ff */
[----:B--2---:R-:W-:Y:S05]  /*27b0*/  @P0 EXIT ;  /* 0x000000000000094d */ /* 0x004fea0003800000 */
[----:B------:R-:W-:Y:S05]  /*27c0*/  BRA `(.L_x_46) ;  /* 0xfffffffc00ec7947 */ /* 0x000fea000383ffff */
.L_x_22:
[----:B------:R-:W-:-:S04]  /*27d0*/  UISETP.NE.AND UP1, UPT, UR37, URZ, UPT ;  /* 0x000000ff2500728c */ /* 0x000fc8000bf25270 */
[----:B------:R-:W-:-:S09]  /*27e0*/  UISETP.NE.OR UP1, UPT, UR10, 0x1, UP1 ;  /* 0x000000010a00788c */ /* 0x000fd20008f25670 */
[----:B------:R-:W-:Y:S05]  /*27f0*/  BRA.U UP1, `(.L_x_47) ;  /* 0x00000005014c7547 */ /* 0x000fea000b800000 */
[----:B------:R-:W-:Y:S01]  /*2800*/  HFMA2 R11, -RZ, RZ, 0, 0 ;  /* 0x00000000ff0b7431 */ /* 0x000fe200000001ff */
[----:B------:R-:W-:Y:S01]  /*2810*/  ISETP.GE.U32.AND P2, PT, R10, 0x2, PT ;  /* 0x000000020a00780c */ /* 0x000fe20003f46070 */
[----:B------:R-:W-:Y:S01]  /*2820*/  IMAD.MOV.U32 R12, RZ, RZ, 0x1 ;  /* 0x00000001ff0c7424 */ /* 0x000fe200078e00ff */
[----:B------:R-:W-:Y:S01]  /*2830*/  CS2R R8, SRZ ;  /* 0x0000000000087805 */ /* 0x000fe2000001ff00 */
[----:B------:R-:W-:Y:S01]  /*2840*/  IMAD.MOV.U32 R3, RZ, RZ, RZ ;  /* 0x000000ffff037224 */ /* 0x000fe200078e00ff */
[----:B------:R-:W-:Y:S01]  /*2850*/  UMOV UR4, 0x400 ;  /* 0x0000040000047882 */ /* 0x000fe20000000000 */
[----:B------:R-:W-:Y:S01]  /*2860*/  UMOV UR6, URZ ;  /* 0x000000ff00067c82 */ /* 0x000fe20008000000 */
[----:B------:R-:W-:-:S12]  /*2870*/  ULEA UR37, UR37, UR4, 0x18 ;  /* 0x0000000425257291 */ /* 0x000fd8000f8ec0ff */
.L_x_51:
[----:B------:R-:W-:Y:S02]  /*2880*/  LEA R0, R3, UR37, 0x3 ;  /* 0x0000002503007c11 */ /* 0x000fe4000f8e18ff */
[----:B------:R-:W-:-:S03]  /*2890*/  SHF.L.U32 R5, R8, 0x1f, RZ ;  /* 0x0000001f08057819 */ /* 0x000fc600000006ff */
[----:B------:R-:W-:Y:S01]  /*28a0*/  VIADD R4, R0, 0xe0 ;  /* 0x000000e000047836 */ /* 0x000fe20000000000 */
[----:B------:R-:W1:Y:S02]  /*28b0*/  SYNCS.PHASECHK.TRANS64.TRYWAIT P0, [R0+URZ+0xd0], R5 ;  /* 0x0000d005000075a7 */ /* 0x000e6400080011ff */
[----:B-1----:R-:W-:Y:S05]  /*28c0*/  @!P0 BRA `(.L_x_48) ;  /* 0x00000090003c8947 */ /* 0x002fea0003800000 */
.L_x_154:
[----:B------:R-:W-:Y:S01]  /*28d0*/  ULEA UR5, UR6, UR37, 0x3 ;  /* 0x0000002506057291 */ /* 0x000fe2000f8e18ff */
[----:B------:R-:W-:Y:S01]  /*28e0*/  PRMT R4, RZ, 0x654, R4 ;  /* 0x00000654ff047816 */ /* 0x000fe20000000004 */
[----:B-1----:R-:W-:Y:S01]  /*28f0*/  @!P2 IMAD.MOV.U32 R5, RZ, RZ, 0x10 ;  /* 0x00000010ff05a424 */ /* 0x002fe200078e00ff */
[----:B------:R-:W-:Y:S01]  /*2900*/  SHF.L.U32 R7, R12, 0x1f, RZ ;  /* 0x0000001f0c077819 */ /* 0x000fe200000006ff */
[----:B------:R-:W-:Y:S01]  /*2910*/  UIADD3 UR4, UPT, UPT, UR5, 0x90, URZ ;  /* 0x0000009005047890 */ /* 0x000fe2000fffe0ff */
[----:B------:R1:W-:Y:S05]  /*2920*/  SYNCS.ARRIVE.TRANS64.RED.A1T0 RZ, [R4+URZ], RZ ;  /* 0x000000ff04ff79a7 */ /* 0x0003ea00081004ff */
[----:B------:R-:W-:Y:S01]  /*2930*/  IMAD.U32 R13, RZ, RZ, UR4 ;  /* 0x00000004ff0d7e24 */ /* 0x000fe2000f8e00ff */
[----:B------:R-:W2:Y:S04]  /*2940*/  SYNCS.PHASECHK.TRANS64.TRYWAIT P0, [UR5+0xa0], R7 ;  /* 0x0000a007ff0075a7 */ /* 0x000ea80008001105 */
[----:B------:R-:W-:Y:S01]  /*2950*/  PRMT R13, R10, 0x654, R13 ;  /* 0x000006540a0d7816 */ /* 0x000fe2000000000d */
[----:B-12---:R-:W-:Y:S06]  /*2960*/  @!P0 BRA `(.L_x_49) ;  /* 0x0000009000288947 */ /* 0x006fec0003800000 */
.L_x_156:
[----:B------:R-:W-:Y:S01]  /*2970*/  ULEA UR4, UR6, UR37, 0x4 ;  /* 0x0000002506047291 */ /* 0x000fe2000f8e20ff */
[----:B------:R-:W-:Y:S01]  /*2980*/  SEL R2, R13, R2, !P2 ;  /* 0x000000020d027207 */ /* 0x000fe20005000000 */
[----:B------:R-:W-:Y:S01]  /*2990*/  UIADD3 UR5, UPT, UPT, UR5, 0x90, URZ ;  /* 0x0000009005057890 */ /* 0x000fe2000fffe0ff */
[----:B-1----:R-:W-:Y:S01]  /*29a0*/  LEA R0, R11, UR37, 0x3 ;  /* 0x000000250b007c11 */ /* 0x002fe2000f8e18ff */
[----:B------:R-:W-:Y:S01]  /*29b0*/  UIADD3 UR4, UPT, UPT, UR4, 0x100, URZ ;  /* 0x0000010004047890 */ /* 0x000fe2000fffe0ff */
[----:B------:R1:W-:Y:S01]  /*29c0*/  @!P2 SYNCS.ARRIVE.TRANS64.RED RZ, [R2+URZ], R5 ;  /* 0x0000000502ffa9a7 */ /* 0x0003e200080004ff */
[----:B------:R-:W-:Y:S01]  /*29d0*/  UIADD3 UR6, UPT, UPT, UR6, 0x1, URZ ;  /* 0x0000000106067890 */ /* 0x000fe2000fffe0ff */
[----:B------:R-:W-:-:S03]  /*29e0*/  VIADD R3, R3, 0x1 ;  /* 0x0000000103037836 */ /* 0x000fc60000000000 */
[----:B------:R-:W-:Y:S02]  /*29f0*/  UISETP.NE.AND UP0, UPT, UR6, 0x2, UPT ;  /* 0x000000020600788c */ /* 0x000fe4000bf05270 */
[----:B------:R-:W-:Y:S01]  /*2a00*/  ISETP.NE.AND P0, PT, R3, 0x2, PT ;  /* 0x000000020300780c */ /* 0x000fe20003f05270 */
[----:B------:R-:W-:Y:S06]  /*2a10*/  UGETNEXTWORKID.BROADCAST [UR4], [UR5] ;  /* 0x00000000040073ca */ /* 0x000fec0008000100 */
[----:B------:R-:W-:Y:S02]  /*2a20*/  USEL UR4, URZ, 0x1, UP0 ;  /* 0x00000001ff047887 */ /* 0x000fe40008000000 */
[----:B------:R-:W-:-:S04]  /*2a30*/  USEL UR6, UR6, URZ, UP0 ;  /* 0x000000ff06067287 */ /* 0x000fc80008000000 */
[----:B------:R-:W-:Y:S02]  /*2a40*/  LOP3.LUT R12, R12, UR4, RZ, 0x3c, !PT ;  /* 0x000000040c0c7c12 */ /* 0x000fe4000f8e3cff */
[----:B-1----:R-:W-:-:S04]  /*2a50*/  SHF.L.U32 R5, R9, 0x1f, RZ ;  /* 0x0000001f09057819 */ /* 0x002fc800000006ff */
[----:B------:R-:W1:Y:S02]  /*2a60*/  SYNCS.PHASECHK.TRANS64.TRYWAIT P1, [R0+URZ+0x90], R5 ;  /* 0x00009005000075a7 */ /* 0x000e6400080211ff */
[----:B-1----:R-:W-:Y:S05]  /*2a70*/  @!P1 BRA `(.L_x_50) ;  /* 0x0000008c00fc9947 */ /* 0x002fea0003800000 */
.L_x_157:
[----:B------:R-:W-:Y:S01]  /*2a80*/  LEA R4, R11, UR37, 0x4 ;  /* 0x000000250b047c11 */ /* 0x000fe2000f8e20ff */
[----:B-1----:R-:W-:Y:S01]  /*2a90*/  VIADD R0, R0, 0xa0 ;  /* 0x000000a000007836 */ /* 0x002fe20000000000 */
[----:B------:R-:W-:Y:S01]  /*2aa0*/  SEL R3, R3, RZ, P0 ;  /* 0x000000ff03037207 */ /* 0x000fe20000000000 */
[----:B------:R-:W-:-:S03]  /*2ab0*/  VIADD R11, R11, 0x1 ;  /* 0x000000010b0b7836 */ /* 0x000fc60000000000 */
[----:B------:R-:W1:Y:S01]  /*2ac0*/  LDS.128 R4, [R4+0x100] ;  /* 0x0001000004047984 */ /* 0x000e620000000c00 */
[----:B------:R-:W-:Y:S02]  /*2ad0*/  PRMT R0, RZ, 0x654, R0 ;  /* 0x00000654ff007816 */ /* 0x000fe40000000000 */
[C---:B------:R-:W-:Y:S01]  /*2ae0*/  ISETP.NE.AND P1, PT, R11.reuse, 0x2, PT ;  /* 0x000000020b00780c */ /* 0x040fe20003f25270 */
[----:B------:R-:W-:Y:S01]  /*2af0*/  @!PT LDS RZ, [RZ] ;  /* 0x00000000fffff984 */ /* 0x000fe20000000800 */
[----:B------:R-:W-:Y:S01]  /*2b00*/  @!PT LDS RZ, [RZ] ;  /* 0x00000000fffff984 */ /* 0x000fe20000000800 */
[----:B------:R-:W-:Y:S01]  /*2b10*/  @!PT LDS RZ, [RZ] ;  /* 0x00000000fffff984 */ /* 0x000fe20000000800 */
[----:B------:R-:W-:Y:S01]  /*2b20*/  @!PT LDS RZ, [RZ] ;  /* 0x00000000fffff984 */ /* 0x000fe20000000800 */
[----:B------:R2:W-:Y:S06]  /*2b30*/  MEMBAR.ALL.CTA ;  /* 0x0000000000007992 */ /* 0x0005ec0000008000 */
[----:B--2---:R-:W2:Y:S01]  /*2b40*/  FENCE.VIEW.ASYNC.S ;  /* 0x00000000000073c6 */ /* 0x004ea20000000000 */
[----:B------:R-:W-:Y:S01]  /*2b50*/  SEL R11, R11, RZ, P1 ;  /* 0x000000ff0b0b7207 */ /* 0x000fe20000800000 */
[----:B--2---:R2:W-:Y:S01]  /*2b60*/  SYNCS.ARRIVE.TRANS64.RED.A1T0 RZ, [R0+URZ], RZ ;  /* 0x000000ff00ff79a7 */ /* 0x0045e200081004ff */
[----:B-1----:R-:W-:-:S02]  /*2b70*/  LOP3.LUT P3, RZ, R6, 0x1, RZ, 0xc0, !PT ;  /* 0x0000000106ff7812 */ /* 0x002fc4000786c0ff */
[----:B------:R-:W-:-:S04]  /*2b80*/  SEL R5, RZ, 0x1, P0 ;  /* 0x00000001ff057807 */ /* 0x000fc80000000000 */
[----:B------:R-:W-:Y:S02]  /*2b90*/  LOP3.LUT R8, R8, R5, RZ, 0x3c, !PT ;  /* 0x0000000508087212 */ /* 0x000fe400078e3cff */
[----:B--2---:R-:W-:-:S04]  /*2ba0*/  SEL R0, RZ, 0x1, P1 ;  /* 0x00000001ff007807 */ /* 0x004fc80000800000 */
[----:B------:R-:W-:Y:S01]  /*2bb0*/  LOP3.LUT R9, R9, R0, RZ, 0x3c, !PT ;  /* 0x0000000009097212 */ /* 0x000fe200078e3cff */
[----:B------:R-:W-:Y:S06]  /*2bc0*/  @P3 BRA `(.L_x_51) ;  /* 0xfffffffc002c3947 */ /* 0x000fec000383ffff */
[----:B------:R-:W-:Y:S01]  /*2bd0*/  ULEA UR5, UR6, UR37, 0x3 ;  /* 0x0000002506057291 */ /* 0x000fe2000f8e18ff */
[----:B------:R-:W-:-:S08]  /*2be0*/  SHF.L.U32 R3, R12, 0x1f, RZ ;  /* 0x0000001f0c037819 */ /* 0x000fd000000006ff */
[----:B------:R-:W1:Y:S02]  /*2bf0*/  SYNCS.PHASECHK.TRANS64 P0, [UR5+0xa0], R3 ;  /* 0x0000a003ff0075a7 */ /* 0x000e640008001005 */
[----:B-1----:R-:W-:Y:S05]  /*2c00*/  @P0 BRA `(.L_x_52) ;  /* 0x0000000000080947 */ /* 0x002fea0003800000 */
[----:B------:R-:W1:Y:S02]  /*2c10*/  SYNCS.PHASECHK.TRANS64.TRYWAIT P0, [UR5+0xa0], R3 ;  /* 0x0000a003ff0075a7 */ /* 0x000e640008001105 */
[----:B-1----:R-:W-:Y:S05]  /*2c20*/  @!P0 BRA `(.L_x_53) ;  /* 0x0000008c00a48947 */ /* 0x002fea0003800000 */
.L_x_52:
[----:B------:R-:W-:-:S04]  /*2c30*/  UIADD3 UR4, UPT, UPT, UR6, 0x1, URZ ;  /* 0x0000000106047890 */ /* 0x000fc8000fffe0ff */
[----:B------:R-:W-:-:S04]  /*2c40*/  UISETP.NE.AND UP0, UPT, UR4, 0x2, UPT ;  /* 0x000000020400788c */ /* 0x000fc8000bf05270 */
[----:B------:R-:W-:Y:S02]  /*2c50*/  USEL UR7, URZ, 0x1, UP0 ;  /* 0x00000001ff077887 */ /* 0x000fe40008000000 */
[----:B------:R-:W-:-:S04]  /*2c60*/  USEL UR4, UR4, URZ, UP0 ;  /* 0x000000ff04047287 */ /* 0x000fc80008000000 */
[----:B------:R-:W-:Y:S01]  /*2c70*/  ULEA UR4, UR4, UR37, 0x3 ;  /* 0x0000002504047291 */ /* 0x000fe2000f8e18ff */
[----:B-1----:R-:W-:-:S04]  /*2c80*/  LOP3.LUT R3, R12, UR7, RZ, 0x3c, !PT ;  /* 0x000000070c037c12 */ /* 0x002fc8000f8e3cff */
[----:B------:R-:W-:-:S04]  /*2c90*/  SHF.L.U32 R0, R3, 0x1f, RZ ;  /* 0x0000001f03007819 */ /* 0x000fc800000006ff */
[----:B------:R-:W1:Y:S02]  /*2ca0*/  SYNCS.PHASECHK.TRANS64 P0, [UR4+0xa0], R0 ;  /* 0x0000a000ff0075a7 */ /* 0x000e640008001004 */
[----:B-1----:R-:W-:Y:S05]  /*2cb0*/  @P0 EXIT ;  /* 0x000000000000094d */ /* 0x002fea0003800000 */
[----:B------:R-:W-:Y:S02]  /*2cc0*/  SHF.L.U32 R3, R3, 0x1f, RZ ;  /* 0x0000001f03037819 */ /* 0x000fe400000006ff */
[----:B------:R-:W-:-:S07]  /*2cd0*/  MOV R0, UR4 ;  /* 0x0000000400007c02 */ /* 0x000fce0008000f00 */
.L_x_54:
[----:B-1----:R1:W2:Y:S02]  /*2ce0*/  SYNCS.PHASECHK.TRANS64.TRYWAIT P0, [R0+URZ+0xa0], R3 ;  /* 0x0000a003000075a7 */ /* 0x0022a400080011ff */
[----:B--2---:R-:W-:Y:S05]  /*2cf0*/  @!P0 NANOSLEEP.SYNCS 0x989680 ;  /* 0x009896800000895d */ /* 0x004fea0003900000 */
[----:B------:R-:W2:Y:S02]  /*2d00*/  @!P0 SYNCS.PHASECHK.TRANS64 P0, [R0+URZ+0xa0], R3 ;  /* 0x0000a003000085a7 */ /* 0x000ea400080010ff */
[----:B--2---:R-:W-:Y:S05]  /*2d10*/  @P0 EXIT ;  /* 0x000000000000094d */ /* 0x004fea0003800000 */
[----:B------:R-:W-:Y:S05]  /*2d20*/  BRA `(.L_x_54) ;  /* 0xfffffffc00ec7947 */ /* 0x000fea000383ffff */
.L_x_47:
[----:B------:R-:W-:Y:S05]  /*2d30*/  BRA.U UP4, `(.L_x_55) ;  /* 0x0000001104907547 */ /* 0x000fea000b800000 */
[----:B------:R-:W-:Y:S01]  /*2d40*/  UMOV UR6, 0x40 ;  /* 0x0000004000067882 */ /* 0x000fe20000000000 */
[----:B------:R-:W-:Y:S01]  /*2d50*/  NOP ;  /* 0x0000000000007918 */ /* 0x000fe20000000000 */
[----:B------:R-:W-:Y:S01]  /*2d60*/  ULEA UR6, UR37, UR6, 0x18 ;  /* 0x0000000625067291 */ /* 0x000fe2000f8ec0ff */
[----:B------:R-:W-:Y:S02]  /*2d70*/  UMOV UR7, 0x400 ;  /* 0x0000040000077882 */ /* 0x000fe40000000000 */
[----:B------:R-:W-:-:S06]  /*2d80*/  ULEA UR37, UR37, UR7, 0x18 ;  /* 0x0000000725257291 */ /* 0x000fcc000f8ec0ff */
[----:B------:R-:W1:Y:S02]  /*2d90*/  LDS.U8 R2, [UR6+0x1c] ;  /* 0x00001c06ff027984 */ /* 0x000e640008000000 */
[----:B-1----:R-:W-:-:S13]  /*2da0*/  ISETP.NE.AND P0, PT, R2, RZ, PT ;  /* 0x000000ff0200720c */ /* 0x002fda0003f05270 */
[----:B------:R-:W-:Y:S05]  /*2db0*/  @P0 BRA `(.L_x_56) ;  /* 0x0000000400080947 */ /* 0x000fea0003800000 */
[----:B------:R-:W-:Y:S02]  /*2dc0*/  UISETP.NE.U32.AND UP0, UPT, UR5, 0x1, UPT ;  /* 0x000000010500788c */ /* 0x000fe4000bf05070 */
[----:B------:R-:W-:-:S07]  /*2dd0*/  UIADD3 UR8, UPT, UPT, UR6, 0x8, URZ ;  /* 0x0000000806087890 */ /* 0x000fce000fffe0ff */
[----:B------:R-:W-:Y:S05]  /*2de0*/  BRA.U !UP0, `(.L_x_57) ;  /* 0x00000001089c7547 */ /* 0x000fea000b800000 */
[----:B------:R-:W-:Y:S01]  /*2df0*/  ELECT P0, URZ, PT ;  /* 0x0000000000ff782f */ /* 0x000fe20003800000 */
[----:B------:R-:W-:-:S12]  /*2e00*/  BSSY B0, `(.L_x_57) ;  /* 0x0000025000007945 */ /* 0x000fd80003800000 */
[----:B------:R-:W-:Y:S05]  /*2e10*/  @!P0 BRA `(.L_x_58) ;  /* 0x00000000008c8947 */ /* 0x000fea0003800000 */
[----:B------:R-:W-:-:S05]  /*2e20*/  UMOV UR7, 0x10 ;  /* 0x0000001000077882 */ /* 0x000fca0000000000 */
[----:B------:R-:W-:Y:S04]  /*2e30*/  DEPBAR.LE SB1, 0x36 ;  /* 0x00009d800000791a */ /* 0x000fe80000000000 */
[----:B------:R-:W1:Y:S02]  /*2e40*/  UTCATOMSWS.2CTA.FIND_AND_SET.ALIGN UP1, UR7, UR7 ;  /* 0x00000007000775e3 */ /* 0x000e640008220800 */
[----:B-1----:R-:W-:Y:S01]  /*2e50*/  MOV R11, UR7 ;  /* 0x00000007000b7c02 */ /* 0x002fe20008000f00 */
[----:B------:R-:W-:Y:S06]  /*2e60*/  BRA.U UP1, `(.L_x_59) ;  /* 0x0000000101187547 */ /* 0x000fec000b800000 */
.L_x_60:
[----:B------:R-:W-:Y:S05]  /*2e70*/  NANOSLEEP 0x64 ;  /* 0x000000640000795d */ /* 0x000fea0003800000 */
[----:B------:R-:W-:-:S05]  /*2e80*/  UMOV UR7, 0x10 ;  /* 0x0000001000077882 */ /* 0x000fca0000000000 */
[----:B------:R-:W-:Y:S04]  /*2e90*/  DEPBAR.LE SB1, 0x36 ;  /* 0x00009d800000791a */ /* 0x000fe80000000000 */
[----:B------:R-:W1:Y:S02]  /*2ea0*/  UTCATOMSWS.2CTA.FIND_AND_SET.ALIGN UP1, UR7, UR7 ;  /* 0x00000007000775e3 */ /* 0x000e640008220800 */
[----:B-1----:R-:W-:Y:S01]  /*2eb0*/  MOV R11, UR7 ;  /* 0x00000007000b7c02 */ /* 0x002fe20008000f00 */
[----:B------:R-:W-:Y:S05]  /*2ec0*/  BRA.U !UP1, `(.L_x_60) ;  /* 0xfffffffd09e87547 */ /* 0x000fea000b83ffff */
.L_x_59:
[----:B------:R-:W1:Y:S01]  /*2ed0*/  LDS R5, [UR6+0x10] ;  /* 0x00001006ff057984 */ /* 0x000e620008000800 */
[----:B------:R-:W-:Y:S01]  /*2ee0*/  IMAD.U32 R3, RZ, RZ, UR37 ;  /* 0x00000025ff037e24 */ /* 0x000fe2000f8e00ff */
[----:B------:R-:W-:-:S03]  /*2ef0*/  MOV R2, UR4 ;  /* 0x0000000400027c02 */ /* 0x000fc60008000f00 */
[----:B------:R-:W-:Y:S01]  /*2f00*/  VIADD R3, R3, 0x120 ;  /* 0x0000012003037836 */ /* 0x000fe20000000000 */
[----:B-1----:R-:W-:-:S04]  /*2f10*/  SHF.L.U32 R5, R5, 0x1f, RZ ;  /* 0x0000001f05057819 */ /* 0x002fc800000006ff */
[----:B------:R-:W1:Y:S02]  /*2f20*/  SYNCS.PHASECHK.TRANS64.TRYWAIT P0, [UR6+0x8], R5 ;  /* 0x00000805ff0075a7 */ /* 0x000e640008001106 */
[----:B-1----:R-:W-:Y:S05]  /*2f30*/  @P0 BRA `(.L_x_61) ;  /* 0x0000000000080947 */ /* 0x002fea0003800000 */
[----:B------:R-:W1:Y:S02]  /*2f40*/  SYNCS.PHASECHK.TRANS64.TRYWAIT P0, [UR6+0x8], R5 ;  /* 0x00000805ff0075a7 */ /* 0x000e640008001106 */
[----:B-1----:R-:W-:Y:S05]  /*2f50*/  @!P0 BRA `(.L_x_62) ;  /* 0x0000008800f08947 */ /* 0x002fea0003800000 */
.L_x_61:
[----:B-1----:R-:W-:Y:S01]  /*2f60*/  HFMA2 R4, -RZ, RZ, 0, 5.9604644775390625e-08 ;  /* 0x00000001ff047431 */ /* 0x002fe200000001ff */
[----:B------:R-:W-:Y:S01]  /*2f70*/  UPRMT UR7, UR4, 0x654, UR8 ;  /* 0x0000065404077896 */ /* 0x000fe20008000008 */
[----:B------:R-:W-:Y:S01]  /*2f80*/  IMAD.MOV.U32 R6, RZ, RZ, 0xffff ;  /* 0x0000ffffff067424 */ /* 0x000fe200078e00ff */
[----:B------:R-:W-:Y:S01]  /*2f90*/  PRMT R2, R2, 0x654, R3 ;  /* 0x0000065402027816 */ /* 0x000fe20000000003 */
[----:B------:R-:W-:Y:S02]  /*2fa0*/  IMAD.MOV.U32 R5, RZ, RZ, 0x4 ;  /* 0x00000004ff057424 */ /* 0x000fe400078e00ff */
[----:B------:R-:W-:Y:S01]  /*2fb0*/  IMAD.SHL.U32 R9, R11, 0x20, RZ ;  /* 0x000000200b097824 */ /* 0x000fe200078e00ff */
[----:B------:R-:W-:Y:S02]  /*2fc0*/  MOV R3, UR7 ;  /* 0x0000000700037c02 */ /* 0x000fe40008000f00 */
[-C--:B------:R-:W-:Y:S01]  /*2fd0*/  SHF.L.U32 R7, R6, R11.reuse, RZ ;  /* 0x0000000b06077219 */ /* 0x080fe200000006ff */
[----:B------:R1:W-:Y:S01]  /*2fe0*/  SYNCS.ARRIVE.TRANS64.RED RZ, [UR7], R5 ;  /* 0x00000005ffff79a7 */ /* 0x0003e20008000407 */
[----:B------:R-:W-:Y:S01]  /*2ff0*/  SHF.L.U32 R6, R4, R11, RZ ;  /* 0x0000000b04067219 */ /* 0x000fe200000006ff */
[----:B------:R1:W-:Y:S04]  /*3000*/  STS [UR37+0x120], R9 ;  /* 0x00012009ff007988 */ /* 0x0003e80008000825 */
[----:B------:R1:W-:Y:S04]  /*3010*/  STAS [R2.64], R11 ;  /* 0x0000000b02007dbd */ /* 0x0003e8000c0008ff */
[----:B------:R1:W-:Y:S04]  /*3020*/  ATOMS.OR RZ, [UR6+0x14], R7 ;  /* 0x00001407ffff798c */ /* 0x0003e8000b000006 */
[----:B------:R1:W-:Y:S04]  /*3030*/  ATOMS.OR RZ, [UR6+0x18], R6 ;  /* 0x00001806ffff798c */ /* 0x0003e8000b000006 */
[----:B------:R1:W-:Y:S02]  /*3040*/  ATOMS.XOR RZ, [UR6+0x10], R4 ;  /* 0x00001004ffff798c */ /* 0x0003e4000b800006 */
.L_x_58:
[----:B------:R-:W-:Y:S05]  /*3050*/  BSYNC B0 ;  /* 0x0000000000007941 */ /* 0x000fea0003800000 */
.L_x_57:
[----:B------:R-:W-:Y:S05]  /*3060*/  BRA.U UP0, `(.L_x_63) ;  /* 0x00000001006c7547 */ /* 0x000fea000b800000 */
[----:B------:R-:W-:-:S03]  /*3070*/  UMOV UR7, 0xffffffff ;  /* 0xffffffff00077882 */ /* 0x000fc60000000000 */
[----:B------:R-:W-:Y:S05]  /*3080*/  BRA.DIV UR7, `(.L_x_64) ;  /* 0x0000008a07bc7947 */ /* 0x000fea000b800000 */
[----:B------:R-:W-:-:S13]  /*3090*/  ELECT P6, URZ, PT ;  /* 0x0000000000ff782f */ /* 0x000fda00038c0000 */
.L_x_161:
[----:B------:R-:W-:Y:S05]  /*30a0*/  @!P6 BRA `(.L_x_63) ;  /* 0x00000000005ce947 */ /* 0x000fea0003800000 */
[----:B-1----:R-:W1:Y:S02]  /*30b0*/  LDS R3, [UR6+0x10] ;  /* 0x00001006ff037984 */ /* 0x002e640008000800 */
[----:B-1----:R-:W-:-:S04]  /*30c0*/  SHF.L.U32 R3, R3, 0x1f, RZ ;  /* 0x0000001f03037819 */ /* 0x002fc800000006ff */
[----:B------:R-:W1:Y:S02]  /*30d0*/  SYNCS.PHASECHK.TRANS64.TRYWAIT P0, [UR6+0x8], R3 ;  /* 0x00000803ff0075a7 */ /* 0x000e640008001106 */
[----:B-1----:R-:W-:Y:S05]  /*30e0*/  @P0 BRA `(.L_x_65) ;  /* 0x0000000000080947 */ /* 0x002fea0003800000 */
[----:B------:R-:W1:Y:S02]  /*30f0*/  SYNCS.PHASECHK.TRANS64.TRYWAIT P0, [UR6+0x8], R3 ;  /* 0x00000803ff0075a7 */ /* 0x000e640008001106 */
[----:B-1----:R-:W-:Y:S05]  /*3100*/  @!P0 BRA `(.L_x_66) ;  /* 0x0000008800bc8947 */ /* 0x002fea0003800000 */
.L_x_65:
[----:B------:R-:W2:Y:S01]  /*3110*/  LDS R5, [UR37+0x120] ;  /* 0x00012025ff057984 */ /* 0x000ea20008000800 */
[----:B-1----:R-:W-:Y:S02]  /*3120*/  HFMA2 R2, -RZ, RZ, 0, 5.9604644775390625e-08 ;  /* 0x00000001ff027431 */ /* 0x002fe400000001ff */
[----:B------:R-:W-:Y:S01]  /*3130*/  IMAD.MOV.U32 R3, RZ, RZ, 0xffff ;  /* 0x0000ffffff037424 */ /* 0x000fe200078e00ff */
[----:B------:R-:W-:Y:S01]  /*3140*/  UPRMT UR7, UR4, 0x654, UR8 ;  /* 0x0000065404077896 */ /* 0x000fe20008000008 */
[----:B--2---:R-:W-:-:S03]  /*3150*/  IMAD.SHL.U32 R4, R5, 0x20, RZ ;  /* 0x0000002005047824 */ /* 0x004fc600078e00ff */
[-C--:B------:R-:W-:Y:S02]  /*3160*/  SHF.L.U32 R3, R3, R5.reuse, RZ ;  /* 0x0000000503037219 */ /* 0x080fe400000006ff */
[----:B------:R-:W-:Y:S01]  /*3170*/  SHF.L.U32 R5, R2, R5, RZ ;  /* 0x0000000502057219 */ /* 0x000fe200000006ff */
[----:B------:R2:W-:Y:S04]  /*3180*/  STS [UR37+0x120], R4 ;  /* 0x00012004ff007988 */ /* 0x0005e80008000825 */
[----:B------:R2:W-:Y:S04]  /*3190*/  ATOMS.OR RZ, [UR6+0x14], R3 ;  /* 0x00001403ffff798c */ /* 0x0005e8000b000006 */
[----:B------:R2:W-:Y:S01]  /*31a0*/  ATOMS.OR RZ, [UR6+0x18], R5 ;  /* 0x00001805ffff798c */ /* 0x0005e2000b000006 */
[----:B------:R-:W-:Y:S03]  /*31b0*/  SYNCS.ARRIVE.TRANS64.RED.A1T0 RZ, [UR7], RZ ;  /* 0x000000ffffff79a7 */ /* 0x000fe60008100407 */
[----:B------:R2:W-:Y:S01]  /*31c0*/  ATOMS.XOR RZ, [UR6+0x10], R2 ;  /* 0x00001002ffff798c */ /* 0x0005e2000b800006 */
[----:B------:R-:W-:Y:S05]  /*31d0*/  BRA `(.L_x_63) ;  /* 0x0000000000107947 */ /* 0x000fea0003800000 */
.L_x_56:
[----:B------:R-:W-:-:S05]  /*31e0*/  MOV R2, 0xffffffff ;  /* 0xffffffff00027802 */ /* 0x000fca0000000f00 */
[----:B------:R1:W-:Y:S02]  /*31f0*/  STS [UR37+0x120], R2 ;  /* 0x00012002ff007988 */ /* 0x0003e40008000825 */
[----:B-1----:R-:W-:Y:S02]  /*3200*/  MOV R2, 0x3220 ;  /* 0x0000322000027802 */ /* 0x002fe40000000f00 */
[----:B-----5:R-:W-:Y:S05]  /*3210*/  CALL.REL.NOINC `($__internal_1_$__cuda_sm10x_tcgen05_guardrail_trap_phase_invalid_during_alloc) ;  /* 0x00000090005c7944 */ /* 0x020fea0003c00000 */
.L_x_63:
[----:B------:R-:W-:Y:S05]  /*3220*/  WARPSYNC.ALL ;  /* 0x0000000000007948 */ /* 0x000fea0003800000 */
[----:B------:R-:W3:Y:S01]  /*3230*/  S2UR UR7, SR_CgaCtaId ;  /* 0x00000000000779c3 */ /* 0x000ee20000008800 */
[----:B------:R-:W-:Y:S01]  /*3240*/  UMOV UR6, 0x400 ;  /* 0x0000040000067882 */ /* 0x000fe20000000000 */
[----:B------:R-:W-:-:S06]  /*3250*/  NOP ;  /* 0x0000000000007918 */ /* 0x000fcc0000000000 */
[----:B------:R-:W-:Y:S06]  /*3260*/  BAR.ARV 0x6, 0xa0 ;  /* 0x0182800000007b1d */ /* 0x000fec0000002000 */
[----:B------:R-:W4:Y:S01]  /*3270*/  LDCU UR8, c[0x0][0x38c] ;  /* 0x00007180ff0877ac */ /* 0x000f220008000800 */
[----:B------:R-:W-:Y:S01]  /*3280*/  LOP3.LUT R0, R0, 0xffff, RZ, 0xc0, !PT ;  /* 0x0000ffff00007812 */ /* 0x000fe200078ec0ff */
[----:B-1----:R-:W-:Y:S01]  /*3290*/  IMAD.MOV.U32 R9, RZ, RZ, 0x1 ;  /* 0x00000001ff097424 */ /* 0x002fe200078e00ff */
[----:B------:R-:W-:Y:S01]  /*32a0*/  LOP3.LUT R8, R8, 0xffff, RZ, 0xc0, !PT ;  /* 0x0000ffff08087812 */ /* 0x000fe200078ec0ff */
[----:B------:R-:W-:Y:S01]  /*32b0*/  UMOV UR19, URZ ;  /* 0x000000ff00137c82 */ /* 0x000fe20008000000 */
[----:B------:R-:W-:Y:S01]  /*32c0*/  R2UR UR11, R0 ;  /* 0x00000000000b72ca */ /* 0x000fe200000e0000 */
[----:B------:R-:W-:Y:S01]  /*32d0*/  UMOV UR18, URZ ;  /* 0x000000ff00127c82 */ /* 0x000fe20008000000 */
[----:B------:R-:W-:Y:S01]  /*32e0*/  R2UR UR12, R8 ;  /* 0x00000000080c72ca */ /* 0x000fe200000e0000 */
[----:B------:R-:W-:Y:S01]  /*32f0*/  IMAD.MOV.U32 R8, RZ, RZ, RZ ;  /* 0x000000ffff087224 */ /* 0x000fe200078e00ff */
[----:B------:R-:W-:Y:S01]  /*3300*/  UMOV UR17, URZ ;  /* 0x000000ff00117c82 */ /* 0x000fe20008000000 */
[----:B---3--:R-:W-:-:S02]  /*3310*/  ULEA UR7, UR7, UR6, 0x18 ;  /* 0x0000000607077291 */ /* 0x008fc4000f8ec0ff */
[----:B------:R-:W-:Y:S02]  /*3320*/  UISETP.NE.AND UP2, UPT, UR5, URZ, UPT ;  /* 0x000000ff0500728c */ /* 0x000fe4000bf45270 */
[----:B------:R-:W-:Y:S02]  /*3330*/  UIADD3 UR13, UPT, UPT, UR7, 0xc400, URZ ;  /* 0x0000c400070d7890 */ /* 0x000fe4000fffe0ff */
[----:B------:R-:W-:Y:S02]  /*3340*/  UIADD3 UR14, UPT, UPT, UR7, 0x1c400, URZ ;  /* 0x0001c400070e7890 */ /* 0x000fe4000fffe0ff */
[----:B----4-:R-:W-:Y:S01]  /*3350*/  UIADD3 UR8, UPT, UPT, UR8, 0x7f, URZ ;  /* 0x0000007f08087890 */ /* 0x010fe2000fffe0ff */
[----:B--2---:R-:W1:Y:S01]  /*3360*/  LDS R2, [UR7+0x120] ;  /* 0x00012007ff027984 */ /* 0x004e620008000800 */
[----:B------:R-:W-:Y:S02]  /*3370*/  USHF.R.U32.HI UR13, URZ, 0x4, UR13 ;  /* 0x00000004ff0d7899 */ /* 0x000fe4000801160d */
[----:B------:R-:W-:-:S02]  /*3380*/  USHF.R.S32.HI UR6, URZ, 0x1f, UR8 ;  /* 0x0000001fff067899 */ /* 0x000fc40008011408 */
[----:B------:R-:W-:Y:S02]  /*3390*/  USHF.R.U32.HI UR14, URZ, 0x4, UR14 ;  /* 0x00000004ff0e7899 */ /* 0x000fe4000801160e */
[----:B------:R-:W-:Y:S02]  /*33a0*/  ULEA.HI UR6, UR6, UR8, URZ, 0x7 ;  /* 0x0000000806067291 */ /* 0x000fe4000f8f38ff */
[----:B------:R-:W-:Y:S02]  /*33b0*/  ULOP3.LUT UR13, UR13, 0x3fff, URZ, 0xc0, !UPT ;  /* 0x00003fff0d0d7892 */ /* 0x000fe4000f8ec0ff */
[----:B------:R-:W-:Y:S02]  /*33c0*/  USHF.R.S32.HI UR6, URZ, 0x7, UR6 ;  /* 0x00000007ff067899 */ /* 0x000fe40008011406 */
[----:B------:R-:W-:Y:S02]  /*33d0*/  ULOP3.LUT UR14, UR14, 0x3fff, URZ, 0xc0, !UPT ;  /* 0x00003fff0e0e7892 */ /* 0x000fe4000f8ec0ff */
[----:B------:R-:W-:Y:S01]  /*33e0*/  UISETP.LT.AND UP0, UPT, UR6, 0x1, UPT ;  /* 0x000000010600788c */ /* 0x000fe2000bf01270 */
[----:B------:R-:W-:Y:S01]  /*33f0*/  UMOV UR28, 0x0 ;  /* 0x00000000001c7882 */ /* 0x000fe20000000000 */
[----:B------:R-:W-:Y:S01]  /*3400*/  UMOV UR29, 0x10400490 ;  /* 0x10400490001d7882 */ /* 0x000fe20000000000 */
[----:B------:R-:W-:-:S02]  /*3410*/  ULOP3.LUT UR13, UR13, 0x10000, URZ, 0xfc, !UPT ;  /* 0x000100000d0d7892 */ /* 0x000fc4000f8efcff */
[----:B------:R-:W-:Y:S02]  /*3420*/  ULOP3.LUT UR14, UR14, 0x10000, URZ, 0xfc, !UPT ;  /* 0x000100000e0e7892 */ /* 0x000fe4000f8efcff */
[----:B------:R-:W-:Y:S01]  /*3430*/  USEL UR20, UR6, 0x1, !UP0 ;  /* 0x0000000106147887 */ /* 0x000fe2000c000000 */
[----:B------:R-:W-:Y:S01]  /*3440*/  UMOV UR26, 0x0 ;  /* 0x00000000001a7882 */ /* 0x000fe20000000000 */
[----:B------:R-:W-:Y:S01]  /*3450*/  UMOV UR27, 0x10400490 ;  /* 0x10400490001b7882 */ /* 0x000fe20000000000 */
[----:B------:R-:W-:Y:S01]  /*3460*/  UMOV UR24, 0x0 ;  /* 0x0000000000187882 */ /* 0x000fe20000000000 */
[----:B------:R-:W-:Y:S01]  /*3470*/  UMOV UR25, 0x10400490 ;  /* 0x1040049000197882 */ /* 0x000fe20000000000 */
[----:B------:R-:W-:Y:S01]  /*3480*/  UMOV UR22, 0x0 ;  /* 0x0000000000167882 */ /* 0x000fe20000000000 */
[----:B------:R-:W-:Y:S01]  /*3490*/  UMOV UR23, 0x10400490 ;  /* 0x1040049000177882 */ /* 0x000fe20000000000 */
[----:B-1----:R-:W-:Y:S02]  /*34a0*/  R2UR UR21, R2 ;  /* 0x00000000021572ca */ /* 0x002fe400000e0000 */
[----:B------:R-:W-:-:S13]  /*34b0*/  CS2R R2, SRZ ;  /* 0x0000000000027805 */ /* 0x000fda000001ff00 */
.L_x_74:
[C---:B------:R-:W-:Y:S02]  /*34c0*/  LEA R0, R8.reuse, UR7, 0x3 ;  /* 0x0000000708007c11 */ /* 0x040fe4000f8e18ff */
[----:B------:R-:W-:Y:S02]  /*34d0*/  SHF.L.U32 R5, R3, 0x1f, RZ ;  /* 0x0000001f03057819 */ /* 0x000fe400000006ff */
[----:B------:R-:W-:Y:S02]  /*34e0*/  LEA R4, R8, UR7, 0x4 ;  /* 0x0000000708047c11 */ /* 0x000fe4000f8e20ff */
[----:B------:R-:W1:Y:S02]  /*34f0*/  SYNCS.PHASECHK.TRANS64.TRYWAIT P0, [R0+URZ+0x90], R5 ;  /* 0x00009005000075a7 */ /* 0x000e6400080011ff */
[----:B-1-34-:R-:W-:Y:S05]  /*3500*/  @!P0 BRA `(.L_x_67) ;  /* 0x0000008400d48947 */ /* 0x01afea0003800000 */
.L_x_162:
[----:B-1----:R-:W1:Y:S01]  /*3510*/  LDS.128 R4, [R4+0x100] ;  /* 0x0001000004047984 */ /* 0x002e620000000c00 */
[----:B------:R-:W-:Y:S02]  /*3520*/  VIADD R0, R0, 0xa0 ;  /* 0x000000a000007836 */ /* 0x000fe40000000000 */
[----:B------:R-:W-:Y:S01]  /*3530*/  VIADD R8, R8, 0x1 ;  /* 0x0000000108087836 */ /* 0x000fe20000000000 */
[----:B------:R-:W-:Y:S01]  /*3540*/  @!PT LDS RZ, [RZ] ;  /* 0x00000000fffff984 */ /* 0x000fe20000000800 */
[----:B------:R-:W-:Y:S01]  /*3550*/  @!PT LDS RZ, [RZ] ;  /* 0x00000000fffff984 */ /* 0x000fe20000000800 */
[----:B------:R-:W-:Y:S01]  /*3560*/  @!PT LDS RZ, [RZ] ;  /* 0x00000000fffff984 */ /* 0x000fe20000000800 */
[----:B------:R-:W-:Y:S01]  /*3570*/  @!PT LDS RZ, [RZ] ;  /* 0x00000000fffff984 */ /* 0x000fe20000000800 */
[----:B------:R2:W-:Y:S06]  /*3580*/  MEMBAR.ALL.CTA ;  /* 0x0000000000007992 */ /* 0x0005ec0000008000 */
[----:B--2---:R-:W2:Y:S01]  /*3590*/  FENCE.VIEW.ASYNC.S ;  /* 0x00000000000073c6 */ /* 0x004ea20000000000 */
[----:B------:R-:W-:-:S04]  /*35a0*/  PRMT R0, RZ, 0x654, R0 ;  /* 0x00000654ff007816 */ /* 0x000fc80000000000 */
[----:B--2---:R2:W-:Y:S01]  /*35b0*/  SYNCS.ARRIVE.TRANS64.RED.A1T0 RZ, [R0+URZ], RZ ;  /* 0x000000ff00ff79a7 */ /* 0x0045e200081004ff */
[----:B-1----:R-:W-:Y:S01]  /*35c0*/  LOP3.LUT P1, RZ, R6, 0x1, RZ, 0xc0, !PT ;  /* 0x0000000106ff7812 */ /* 0x002fe2000782c0ff */
[----:B--2---:R-:W-:-:S12]  /*35d0*/  BRA.U UP2, `(.L_x_68) ;  /* 0x0000000502087547 */ /* 0x004fd8000b800000 */
[----:B------:R-:W1:Y:S01]  /*35e0*/  LDCU UR8, c[0x0][0x38c] ;  /* 0x00007180ff0877ac */ /* 0x000e620008000800 */
[----:B------:R-:W-:Y:S02]  /*35f0*/  PLOP3.LUT P2, PT, PT, PT, PT, 0x80, 0x8 ;  /* 0x000000000008781c */ /* 0x000fe40003f4f070 */
[----:B------:R-:W-:Y:S01]  /*3600*/  SHF.L.U32 R5, R9, 0x1f, RZ ;  /* 0x0000001f09057819 */ /* 0x000fe200000006ff */
[----:B------:R-:W-:Y:S02]  /*3610*/  ULEA UR9, UR19, UR7, 0x3 ;  /* 0x0000000713097291 */ /* 0x000fe4000f8e18ff */
[----:B------:R-:W-:Y:S02]  /*3620*/  ULEA UR10, UR19, UR21, 0x8 ;  /* 0x00000015130a7291 */ /* 0x000fe4000f8e40ff */
[----:B-1----:R-:W-:-:S06]  /*3630*/  UISETP.GE.AND UP0, UPT, UR8, 0x1, UPT ;  /* 0x000000010800788c */ /* 0x002fcc000bf06270 */
[----:B------:R-:W-:-:S05]  /*3640*/  PLOP3.LUT P0, PT, PT, PT, UP0, 0x80, 0x8 ;  /* 0x000000000008781c */ /* 0x000fca0003f0f008 */
[----:B------:R-:W-:-:S08]  /*3650*/  @UP0 ULEA UR8, UR18, UR7, 0x3 ;  /* 0x0000000712080291 */ /* 0x000fd0000f8e18ff */
[----:B------:R-:W-:-:S04]  /*3660*/  @P0 SHF.L.U32 R0, R2, 0x1f, RZ ;  /* 0x0000001f02000819 */ /* 0x000fc800000006ff */
[----:B------:R1:W2:Y:S01]  /*3670*/  @P0 SYNCS.PHASECHK.TRANS64.TRYWAIT P2, [UR8], R0 ;  /* 0x00000000ff0005a7 */ /* 0x0002a20008041108 */
[----:B------:R-:W3:Y:S02]  /*3680*/  SYNCS.PHASECHK.TRANS64.TRYWAIT P0, [UR9+0xc0], R5 ;  /* 0x0000c005ff0075a7 */ /* 0x000ee40008001109 */
[----:B-123--:R-:W-:Y:S05]  /*3690*/  @!P0 BRA `(.L_x_69) ;  /* 0x0000008400848947 */ /* 0x00efea0003800000 */
.L_x_164:
[----:B------:R-:W-:Y:S01]  /*36a0*/  UMOV UR16, UR17 ;  /* 0x0000001100107c82 */ /* 0x000fe20008000000 */
[----:B------:R-:W-:Y:S05]  /*36b0*/  BRA.U !UP0, `(.L_x_70) ;  /* 0x0000000108c07547 */ /* 0x000fea000b800000 */
[----:B------:R-:W-:Y:S02]  /*36c0*/  UIADD3 UR16, UPT, UPT, UR20, UR17, URZ ;  /* 0x0000001114107290 */ /* 0x000fe4000fffe0ff */
[----:B------:R-:W-:Y:S01]  /*36d0*/  UPLOP3.LUT UP3, UPT, UPT, UPT, UPT, 0x40, 0x4 ;  /* 0x000000000004789c */ /* 0x000fe20003f6e870 */
[----:B------:R-:W-:Y:S01]  /*36e0*/  UMOV UR15, UR6 ;  /* 0x00000006000f7c82 */ /* 0x000fe20008000000 */
[----:B------:R-:W-:-:S09]  /*36f0*/  UMOV UR46, UR18 ;  /* 0x00000012002e7c82 */ /* 0x000fd20008000000 */
.L_x_73:
[----:B--2---:R-:W-:Y:S01]  /*3700*/  ULEA UR8, UR46, UR7, 0x3 ;  /* 0x000000072e087291 */ /* 0x004fe2000f8e18ff */
[----:B---3--:R-:W-:Y:S11]  /*3710*/  @P2 BRA `(.L_x_71) ;  /* 0x00000000000c2947 */ /* 0x008ff60003800000 */
[----:B-1----:R-:W-:Y:S04]  /*3720*/  SHF.L.U32 R5, R2, 0x1f, RZ ;  /* 0x0000001f02057819 */ /* 0x002fe800000006ff */
[----:B------:R-:W1:Y:S02]  /*3730*/  SYNCS.PHASECHK.TRANS64.TRYWAIT P0, [UR8], R5 ;  /* 0x00000005ff0075a7 */ /* 0x000e640008001108 */
[----:B-1----:R-:W-:Y:S05]  /*3740*/  @!P0 BRA `(.L_x_72) ;  /* 0x0000008400708947 */ /* 0x002fea0003800000 */
.L_x_71:
[----:B------:R-:W-:Y:S01]  /*3750*/  UISETP.NE.AND UP0, UPT, UR15, 0x1, UPT ;  /* 0x000000010f00788c */ /* 0x000fe2000bf05270 */
[----:B------:R-:W-:Y:S01]  /*3760*/  PLOP3.LUT P2, PT, PT, PT, PT, 0x80, 0x8 ;  /* 0x000000000008781c */ /* 0x000fe20003f4f070 */
[----:B------:R-:W-:Y:S02]  /*3770*/  UIADD3 UR18, UPT, UPT, UR46, 0x1, URZ ;  /* 0x000000012e127890 */ /* 0x000fe4000fffe0ff */
[----:B------:R-:W-:Y:S02]  /*3780*/  ULEA UR32, UR46, UR14, 0xa ;  /* 0x0000000e2e207291 */ /* 0x000fe4000f8e50ff */
[----:B------:R-:W-:Y:S01]  /*3790*/  UISETP.NE.AND UP1, UPT, UR18, 0x4, UPT ;  /* 0x000000041200788c */ /* 0x000fe2000bf25270 */
[----:B------:R-:W-:Y:S01]  /*37a0*/  PLOP3.LUT P0, PT, PT, PT, UP0, 0x80, 0x8 ;  /* 0x000000000008781c */ /* 0x000fe20003f0f008 */
[----:B------:R-:W-:Y:S02]  /*37b0*/  UIADD3 UR44, UPT, UPT, UR32, 0x2, URZ ;  /* 0x00000002202c7890 */ /* 0x000fe4000fffe0ff */
[----:B------:R-:W-:Y:S02]  /*37c0*/  USEL UR31, URZ, 0x1, UP1 ;  /* 0x00000001ff1f7887 */ /* 0x000fe40008800000 */
[----:B------:R-:W-:Y:S02]  /*37d0*/  USEL UR18, UR18, URZ, UP1 ;  /* 0x000000ff12127287 */ /* 0x000fe40008800000 */
[----:B------:R-:W-:Y:S02]  /*37e0*/  UIADD3 UR40, UPT, UPT, UR32, 0x4, URZ ;  /* 0x0000000420287890 */ /* 0x000fe4000fffe0ff */
[----:B------:R-:W-:Y:S01]  /*37f0*/  @UP0 ULEA UR30, UR18, UR7, 0x3 ;  /* 0x00000007121e0291 */ /* 0x000fe2000f8e18ff */
[----:B------:R-:W-:Y:S01]  /*3800*/  LOP3.LUT R2, R2, UR31, RZ, 0x3c, !PT ;  /* 0x0000001f02027c12 */ /* 0x000fe2000f8e3cff */
[----:B------:R-:W-:Y:S02]  /*3810*/  UIADD3 UR36, UPT, UPT, UR32, 0x6, URZ ;  /* 0x0000000620247890 */ /* 0x000fe4000fffe0ff */
[----:B------:R-:W-:Y:S01]  /*3820*/  UIADD3 UR8, UPT, UPT, UR8, 0x20, URZ ;  /* 0x0000002008087890 */ /* 0x000fe2000fffe0ff */
[----:B-1----:R-:W-:Y:S01]  /*3830*/  @P0 SHF.L.U32 R0, R2, 0x1f, RZ ;  /* 0x0000001f02000819 */ /* 0x002fe200000006ff */
[----:B------:R-:W-:Y:S02]  /*3840*/  UIADD3 UR17, UPT, UPT, UR17, 0x1, URZ ;  /* 0x0000000111117890 */ /* 0x000fe4000fffe0ff */
[----:B------:R-:W-:Y:S01]  /*3850*/  UIADD3 UR15, UPT, UPT, UR15, -0x1, URZ ;  /* 0xffffffff0f0f7890 */ /* 0x000fe2000fffe0ff */
[----:B------:R2:W3:Y:S01]  /*3860*/  @P0 SYNCS.PHASECHK.TRANS64.TRYWAIT P2, [UR30], R0 ;  /* 0x00000000ff0005a7 */ /* 0x0004e2000804111e */
[----:B------:R-:W-:Y:S02]  /*3870*/  ULEA UR30, UR46, UR13, 0xa ;  /* 0x0000000d2e1e7291 */ /* 0x000fe4000f8e50ff */
[----:B------:R-:W-:Y:S02]  /*3880*/  UISETP.NE.AND UP0, UPT, UR17, UR16, UPT ;  /* 0x000000101100728c */ /* 0x000fe4000bf05270 */
[----:B------:R-:W-:Y:S02]  /*3890*/  UIADD3 UR42, UPT, UPT, UR30, 0x2, URZ ;  /* 0x000000021e2a7890 */ /* 0x000fe4000fffe0ff */
[----:B------:R-:W-:Y:S02]  /*38a0*/  UIADD3 UR38, UPT, UPT, UR30, 0x4, URZ ;  /* 0x000000041e267890 */ /* 0x000fe4000fffe0ff */
[----:B------:R-:W-:Y:S01]  /*38b0*/  UIADD3 UR34, UPT, UPT, UR30, 0x6, URZ ;  /* 0x000000061e227890 */ /* 0x000fe2000fffe0ff */
[----:B------:R-:W-:Y:S01]  /*38c0*/  UMOV UR33, 0x40004040 ;  /* 0x4000404000217882 */ /* 0x000fe20000000000 */
[----:B------:R-:W-:Y:S01]  /*38d0*/  UMOV UR31, 0x40004040 ;  /* 0x40004040001f7882 */ /* 0x000fe20000000000 */
[----:B------:R-:W-:Y:S01]  /*38e0*/  UMOV UR45, 0x40004040 ;  /* 0x40004040002d7882 */ /* 0x000fe20000000000 */
[----:B------:R2:W-:Y:S01]  /*38f0*/  UTCQMMA.2CTA gdesc[UR30], gdesc[UR32], tmem[UR10], tmem[UR28], idesc[UR29], UP3 ;  /* 0x00ff1c201e0075ea */ /* 0x0005e20009a0030a */
[----:B------:R-:W-:Y:S01]  /*3900*/  UPLOP3.LUT UP3, UPT, UPT, UPT, UPT, 0x80, 0x8 ;  /* 0x000000000008789c */ /* 0x000fe20003f6f070 */
[----:B------:R-:W-:Y:S01]  /*3910*/  UMOV UR43, 0x40004040 ;  /* 0x40004040002b7882 */ /* 0x000fe20000000000 */
[----:B------:R-:W-:Y:S01]  /*3920*/  UMOV UR41, 0x40004040 ;  /* 0x4000404000297882 */ /* 0x000fe20000000000 */
[----:B------:R2:W-:Y:S01]  /*3930*/  UTCQMMA.2CTA gdesc[UR42], gdesc[UR44], tmem[UR10], tmem[UR26], idesc[UR27], UPT ;  /* 0x00ff1a2c2a0075ea */ /* 0x0005e2000ba0030a */
[----:B------:R-:W-:Y:S01]  /*3940*/  UMOV UR39, 0x40004040 ;  /* 0x4000404000277882 */ /* 0x000fe20000000000 */
[----:B------:R-:W-:Y:S01]  /*3950*/  UMOV UR37, 0x40004040 ;  /* 0x4000404000257882 */ /* 0x000fe20000000000 */
[----:B------:R-:W-:Y:S01]  /*3960*/  UMOV UR35, 0x40004040 ;  /* 0x4000404000237882 */ /* 0x000fe20000000000 */
[----:B------:R2:W-:Y:S01]  /*3970*/  UTCQMMA.2CTA gdesc[UR38], gdesc[UR40], tmem[UR10], tmem[UR24], idesc[UR25], UPT ;  /* 0x00ff1828260075ea */ /* 0x0005e2000ba0030a */
[----:B------:R2:W-:Y:S01]  /*3980*/  UTCQMMA.2CTA gdesc[UR34], gdesc[UR36], tmem[UR10], tmem[UR22], idesc[UR23], UPT ;  /* 0x00ff1624220075ea */ /* 0x0005e2000ba0030a */
[----:B------:R2:W-:Y:S01]  /*3990*/  UTCBAR.2CTA.MULTICAST [UR8], URZ, UR12 ;  /* 0x000000ff080073e9 */ /* 0x0005e2000820080c */
[----:B------:R-:W-:Y:S01]  /*39a0*/  UMOV UR46, UR18 ;  /* 0x00000012002e7c82 */ /* 0x000fe20008000000 */
[----:B------:R-:W-:Y:S05]  /*39b0*/  BRA.U UP0, `(.L_x_73) ;  /* 0xfffffffd00507547 */ /* 0x000fea000b83ffff */
.L_x_70:
[----:B------:R-:W-:Y:S01]  /*39c0*/  UIADD3 UR9, UPT, UPT, UR9, 0xb0, URZ ;  /* 0x000000b009097890 */ /* 0x000fe2000fffe0ff */
[----:B------:R-:W-:-:S08]  /*39d0*/  UMOV UR17, UR16 ;  /* 0x0000001000117c82 */ /* 0x000fd00008000000 */
[----:B------:R4:W-:Y:S01]  /*39e0*/  UTCBAR.2CTA.MULTICAST [UR9], URZ, UR11 ;  /* 0x000000ff090073e9 */ /* 0x0009e2000820080b */
[----:B------:R-:W-:Y:S02]  /*39f0*/  NOP ;  /* 0x0000000000007918 */ /* 0x000fe40000000000 */
.L_x_68:
[----:B------:R-:W-:Y:S01]  /*3a00*/  UIADD3 UR19, UPT, UPT, UR19, 0x1, URZ ;  /* 0x0000000113137890 */ /* 0x000fe2000fffe0ff */
[----:B------:R-:W-:-:S03]  /*3a10*/  ISETP.NE.AND P0, PT, R8, 0x2, PT ;  /* 0x000000020800780c */ /* 0x000fc60003f05270 */
[----:B------:R-:W-:Y:S01]  /*3a20*/  UISETP.NE.AND UP0, UPT, UR19, 0x2, UPT ;  /* 0x000000021300788c */ /* 0x000fe2000bf05270 */
[----:B-12---:R-:W-:Y:S02]  /*3a30*/  SEL R0, RZ, 0x1, P0 ;  /* 0x00000001ff007807 */ /* 0x006fe40000000000 */
[----:B------:R-:W-:Y:S01]  /*3a40*/  SEL R8, R8, RZ, P0 ;  /* 0x000000ff08087207 */ /* 0x000fe20000000000 */
[----:B------:R-:W-:Y:S01]  /*3a50*/  USEL UR8, URZ, 0x1, UP0 ;  /* 0x00000001ff087887 */ /* 0x000fe20008000000 */
[----:B------:R-:W-:Y:S01]  /*3a60*/  LOP3.LUT R3, R3, R0, RZ, 0x3c, !PT ;  /* 0x0000000003037212 */ /* 0x000fe200078e3cff */
[----:B------:R-:W-:-:S04]  /*3a70*/  USEL UR19, UR19, URZ, UP0 ;  /* 0x000000ff13137287 */ /* 0x000fc80008000000 */
[----:B------:R-:W-:Y:S01]  /*3a80*/  LOP3.LUT R9, R9, UR8, RZ, 0x3c, !PT ;  /* 0x0000000809097c12 */ /* 0x000fe2000f8e3cff */
[----:B------:R-:W-:Y:S07]  /*3a90*/  @P1 BRA `(.L_x_74) ;  /* 0xfffffff800881947 */ /* 0x000fee000383ffff */
[----:B------:R-:W1:Y:S01]  /*3aa0*/  S2UR UR6, SR_CgaCtaId ;  /* 0x00000000000679c3 */ /* 0x000e620000008800 */
[----:B------:R-:W-:Y:S01]  /*3ab0*/  ELECT P0, URZ, PT ;  /* 0x0000000000ff782f */ /* 0x000fe20003800000 */
[----:B------:R-:W-:Y:S01]  /*3ac0*/  HFMA2 R0, -RZ, RZ, 0, 5.9604644775390625e-08 ;  /* 0x00000001ff007431 */ /* 0x000fe200000001ff */
[----:B------:R-:W-:-:S05]  /*3ad0*/  UMOV UR8, 0x40 ;  /* 0x0000004000087882 */ /* 0x000fca0000000000 */
[----:B------:R-:W-:Y:S01]  /*3ae0*/  UVIRTCOUNT.DEALLOC.SMPOOL 0x80 ;  /* 0x000000800000784c */ /* 0x000fe20000000000 */
[----:B------:R-:W-:Y:S02]  /*3af0*/  UISETP.NE.AND UP0, UPT, UR5, URZ, UPT ;  /* 0x000000ff0500728c */ /* 0x000fe4000bf05270 */
[----:B-1----:R-:W-:-:S09]  /*3b00*/  ULEA UR6, UR6, UR8, 0x18 ;  /* 0x0000000806067291 */ /* 0x002fd2000f8ec0ff */
[----:B------:R1:W-:Y:S01]  /*3b10*/  @P0 STS.U8 [UR6+0x1c], R0 ;  /* 0x00001c00ff000988 */ /* 0x0003e20008000006 */
[----:B------:R-:W-:Y:S05]  /*3b20*/  BRA.U UP0, `(.L_x_75) ;  /* 0x0000000100587547 */ /* 0x000fea000b800000 */
[----:B------:R-:W-:Y:S01]  /*3b30*/  UIADD3 UR8, UPT, UPT, UR7, 0xc0, URZ ;  /* 0x000000c007087890 */ /* 0x000fe2000fffe0ff */
[----:B------:R-:W-:-:S03]  /*3b40*/  SHF.L.U32 R3, R9, 0x1f, RZ ;  /* 0x0000001f09037819 */ /* 0x000fc600000006ff */
[----:B------:R-:W-:-:S09]  /*3b50*/  ULEA UR5, UR19, UR8, 0x3 ;  /* 0x0000000813057291 */ /* 0x000fd2000f8e18ff */
[----:B------:R-:W2:Y:S02]  /*3b60*/  SYNCS.PHASECHK.TRANS64.TRYWAIT P0, [UR5], R3 ;  /* 0x00000003ff0075a7 */ /* 0x000ea40008001105 */
[----:B--2---:R-:W-:Y:S05]  /*3b70*/  @!P0 BRA `(.L_x_76) ;  /* 0x00000080007c8947 */ /* 0x004fea0003800000 */
.L_x_167:
[----:B----4-:R-:W-:-:S04]  /*3b80*/  UIADD3 UR9, UPT, UPT, UR19, 0x1, URZ ;  /* 0x0000000113097890 */ /* 0x010fc8000fffe0ff */
[----:B------:R-:W-:-:S04]  /*3b90*/  UISETP.NE.AND UP1, UPT, UR9, 0x2, UPT ;  /* 0x000000020900788c */ /* 0x000fc8000bf25270 */
[----:B------:R-:W-:Y:S02]  /*3ba0*/  USEL UR5, URZ, 0x1, UP1 ;  /* 0x00000001ff057887 */ /* 0x000fe40008800000 */
[----:B------:R-:W-:-:S04]  /*3bb0*/  USEL UR9, UR9, URZ, UP1 ;  /* 0x000000ff09097287 */ /* 0x000fc80008800000 */
[----:B------:R-:W-:Y:S01]  /*3bc0*/  ULEA UR9, UR9, UR8, 0x3 ;  /* 0x0000000809097291 */ /* 0x000fe2000f8e18ff */
[----:B-1----:R-:W-:-:S04]  /*3bd0*/  LOP3.LUT R3, R9, UR5, RZ, 0x3c, !PT ;  /* 0x0000000509037c12 */ /* 0x002fc8000f8e3cff */
[----:B------:R-:W-:Y:S01]  /*3be0*/  SHF.L.U32 R3, R3, 0x1f, RZ ;  /* 0x0000001f03037819 */ /* 0x000fe200000006ff */
[----:B------:R-:W-:-:S04]  /*3bf0*/  IMAD.U32 R0, RZ, RZ, UR9 ;  /* 0x00000009ff007e24 */ /* 0x000fc8000f8e00ff */
[----:B------:R1:W2:Y:S03]  /*3c00*/  SYNCS.PHASECHK.TRANS64.TRYWAIT P0, [R0+URZ], R3 ;  /* 0x00000003000075a7 */ /* 0x0002a600080011ff */
[----:B--2---:R-:W-:Y:S05]  /*3c10*/  @!P0 NANOSLEEP.SYNCS 0x989680 ;  /* 0x009896800000895d */ /* 0x004fea0003900000 */
[----:B------:R-:W2:Y:S02]  /*3c20*/  @!P0 SYNCS.PHASECHK.TRANS64 P0, [R0+URZ], R3 ;  /* 0x00000003000085a7 */ /* 0x000ea400080010ff */
[----:B--2---:R-:W-:Y:S05]  /*3c30*/  @P0 BRA `(.L_x_77) ;  /* 0x0000000000200947 */ /* 0x004fea0003800000 */
.L_x_78:
[----:B--2---:R2:W4:Y:S02]  /*3c40*/  SYNCS.PHASECHK.TRANS64.TRYWAIT P0, [R0+URZ], R3 ;  /* 0x00000003000075a7 */ /* 0x00452400080011ff */
[----:B----4-:R-:W-:Y:S05]  /*3c50*/  @!P0 NANOSLEEP.SYNCS 0x989680 ;  /* 0x009896800000895d */ /* 0x010fea0003900000 */
[----:B------:R-:W4:Y:S02]  /*3c60*/  @!P0 SYNCS.PHASECHK.TRANS64 P0, [R0+URZ], R3 ;  /* 0x00000003000085a7 */ /* 0x000f2400080010ff */
[----:B----4-:R-:W-:Y:S05]  /*3c70*/  @!P0 BRA `(.L_x_78) ;  /* 0xfffffffc00f08947 */ /* 0x010fea000383ffff */
[----:B------:R-:W-:Y:S05]  /*3c80*/  BRA `(.L_x_77) ;  /* 0x00000000000c7947 */ /* 0x000fea0003800000 */
.L_x_75:
[----:B------:R-:W-:-:S04]  /*3c90*/  UIADD3 UR5, UPT, UPT, UR7, 0xf0, URZ ;  /* 0x000000f007057890 */ /* 0x000fc8000fffe0ff */
[----:B------:R-:W-:-:S09]  /*3ca0*/  UPRMT UR5, UR4, 0x654, UR5 ;  /* 0x0000065404057896 */ /* 0x000fd20008000005 */
[----:B------:R-:W-:Y:S03]  /*3cb0*/  SYNCS.ARRIVE.TRANS64.RED.A1T0 RZ, [UR5], RZ ;  /* 0x000000ffffff79a7 */ /* 0x000fe60008100405 */
.L_x_77:
[----:B-12---:R-:W-:Y:S01]  /*3cc0*/  SHF.L.U32 R3, RZ, 0x1f, RZ ;  /* 0x0000001fff037819 */ /* 0x006fe200000006ff */
[----:B------:R-:W-:Y:S01]  /*3cd0*/  UIADD3 UR5, UPT, UPT, UR7, 0xf0, URZ ;  /* 0x000000f007057890 */ /* 0x000fe2000fffe0ff */
[----:B------:R-:W-:Y:S02]  /*3ce0*/  PLOP3.LUT P0, PT, PT, PT, UP0, 0x80, 0x8 ;  /* 0x000000000008781c */ /* 0x000fe40003f0f008 */
[----:B------:R-:W1:Y:S02]  /*3cf0*/  SYNCS.PHASECHK.TRANS64.TRYWAIT P1, [UR7+0xf0], R3 ;  /* 0x0000f003ff0075a7 */ /* 0x000e640008021107 */
[----:B-1----:R-:W-:Y:S09]  /*3d00*/  @!P1 BRA `(.L_x_79) ;  /* 0x0000008000309947 */ /* 0x002ff20003800000 */
.L_x_169:
[----:B------:R-:W-:Y:S01]  /*3d10*/  @!UP0 UPRMT UR5, UR4, 0x654, UR5 ;  /* 0x0000065404058896 */ /* 0x000fe20008000005 */
[----:B------:R-:W-:Y:S02]  /*3d20*/  UMOV UR8, 0xffff ;  /* 0x0000ffff00087882 */ /* 0x000fe40000000000 */
[----:B------:R-:W-:-:S06]  /*3d30*/  UMOV UR4, 0x1 ;  /* 0x0000000100047882 */ /* 0x000fcc0000000000 */
[----:B------:R-:W-:Y:S01]  /*3d40*/  @!P0 SYNCS.ARRIVE.TRANS64.RED.A1T0 RZ, [UR5], RZ ;  /* 0x000000ffffff89a7 */ /* 0x000fe20008100405 */
[----:B------:R-:W-:Y:S01]  /*3d50*/  NOP ;  /* 0x0000000000007918 */ /* 0x000fe20000000000 */
[----:B-1----:R-:W1:Y:S01]  /*3d60*/  LDS R0, [UR6+0x14] ;  /* 0x00001406ff007984 */ /* 0x002e620008000800 */
[----:B------:R-:W-:-:S04]  /*3d70*/  ULOP3.LUT UR5, UR21, 0xffff, URZ, 0xc0, !UPT ;  /* 0x0000ffff15057892 */ /* 0x000fc8000f8ec0ff */
[----:B------:R-:W-:-:S04]  /*3d80*/  USHF.R.U32.HI UR5, URZ, 0x5, UR5 ;  /* 0x00000005ff057899 */ /* 0x000fc80008011605 */
[----:B------:R-:W-:Y:S02]  /*3d90*/  USHF.L.U32 UR8, UR8, UR5, URZ ;  /* 0x0000000508087299 */ /* 0x000fe400080006ff */
[----:B------:R-:W-:-:S04]  /*3da0*/  USHF.L.U32 UR4, UR4, UR5, URZ ;  /* 0x0000000504047299 */ /* 0x000fc800080006ff */
[----:B-1----:R-:W-:-:S04]  /*3db0*/  LOP3.LUT R0, R0, UR8, RZ, 0xc0, !PT ;  /* 0x0000000800007c12 */ /* 0x002fc8000f8ec0ff */
[----:B------:R-:W-:-:S13]  /*3dc0*/  ISETP.NE.AND P0, PT, R0, UR8, PT ;  /* 0x0000000800007c0c */ /* 0x000fda000bf05270 */
[----:B------:R-:W-:Y:S05]  /*3dd0*/  @P0 BRA `(.L_x_80) ;  /* 0x0000000000580947 */ /* 0x000fea0003800000 */
[----:B------:R-:W1:Y:S02]  /*3de0*/  LDS R0, [UR6+0x18] ;  /* 0x00001806ff007984 */ /* 0x000e640008000800 */
[----:B-1----:R-:W-:-:S04]  /*3df0*/  LOP3.LUT R0, R0, UR4, RZ, 0xc0, !PT ;  /* 0x0000000400007c12 */ /* 0x002fc8000f8ec0ff */
[----:B------:R-:W-:-:S13]  /*3e00*/  ISETP.NE.AND P0, PT, R0, UR4, PT ;  /* 0x0000000400007c0c */ /* 0x000fda000bf05270 */
[----:B------:R-:W-:Y:S05]  /*3e10*/  @P0 BRA `(.L_x_81) ;  /* 0x00000000003c0947 */ /* 0x000fea0003800000 */
[----:B------:R-:W1:Y:S01]  /*3e20*/  S2R R2, SR_LANEID ;  /* 0x0000000000027919 */ /* 0x000e620000000000 */
[----:B------:R-:W-:Y:S01]  /*3e30*/  ULOP3.LUT UR8, URZ, UR8, URZ, 0x33, !UPT ;  /* 0x00000008ff087292 */ /* 0x000fe2000f8e33ff */
[----:B------:R-:W-:Y:S01]  /*3e40*/  LOP3.LUT R4, RZ, UR4, RZ, 0x33, !PT ;  /* 0x00000004ff047c12 */ /* 0x000fe2000f8e33ff */
[----:B------:R-:W-:Y:S02]  /*3e50*/  VOTEU.ANY UR7, UPT, PT ;  /* 0x0000000000077886 */ /* 0x000fe400038e0100 */
[----:B------:R-:W-:Y:S01]  /*3e60*/  UFLO.U32 UR7, UR7 ;  /* 0x00000007000772bd */ /* 0x000fe200080e0000 */
[----:B------:R-:W2:Y:S01]  /*3e70*/  REDUX UR4, R4 ;  /* 0x00000000040473c4 */ /* 0x000ea20000000000 */
[----:B------:R-:W-:-:S06]  /*3e80*/  IMAD.U32 R0, RZ, RZ, UR8 ;  /* 0x00000008ff007e24 */ /* 0x000fcc000f8e00ff */
[----:B------:R1:W-:Y:S01]  /*3e90*/  UTCATOMSWS.AND URZ, UR8 ;  /* 0x0000000800ff79e3 */ /* 0x0003e20008000000 */
[----:B------:R-:W3:Y:S01]  /*3ea0*/  REDUX UR5, R0 ;  /* 0x00000000000573c4 */ /* 0x000ee20000000000 */
[----:B-1----:R-:W-:Y:S01]  /*3eb0*/  ISETP.EQ.U32.AND P0, PT, R2, UR7, PT ;  /* 0x0000000702007c0c */ /* 0x002fe2000bf02070 */
[----:B--2---:R-:W-:Y:S01]  /*3ec0*/  IMAD.U32 R2, RZ, RZ, UR4 ;  /* 0x00000004ff027e24 */ /* 0x004fe2000f8e00ff */
[----:B---3--:R-:W-:-:S11]  /*3ed0*/  MOV R3, UR5 ;  /* 0x0000000500037c02 */ /* 0x008fd60008000f00 */
[----:B------:R1:W-:Y:S04]  /*3ee0*/  @P0 ATOMS.AND RZ, [UR6+0x14], R3 ;  /* 0x00001403ffff098c */ /* 0x0003e8000a800006 */
[----:B------:R1:W-:Y:S01]  /*3ef0*/  @P0 ATOMS.AND RZ, [UR6+0x18], R2 ;  /* 0x00001802ffff098c */ /* 0x0003e2000a800006 */
[----:B------:R-:W-:Y:S05]  /*3f00*/  BRA `(.L_x_82) ;  /* 0x0000000000147947 */ /* 0x000fea0003800000 */
.L_x_81:
[----:B------:R-:W-:Y:S02]  /*3f10*/  MOV R2, 0x3f30 ;  /* 0x00003f3000027802 */ /* 0x000fe40000000f00 */
[----:B---345:R-:W-:Y:S05]  /*3f20*/  CALL.REL.NOINC `($__internal_0_$__cuda_sm10x_tcgen05_guardrail_trap_col_being_dealloced_not_returned_by_alloc) ;  /* 0x00000084000c7944 */ /* 0x038fea0003c00000 */
[----:B------:R-:W-:Y:S05]  /*3f30*/  BRA `(.L_x_82) ;  /* 0x0000000000087947 */ /* 0x000fea0003800000 */
.L_x_80:
[----:B------:R-:W-:Y:S02]  /*3f40*/  MOV R2, 0x3f60 ;  /* 0x00003f6000027802 */ /* 0x000fe40000000f00 */
[----:B---345:R-:W-:Y:S05]  /*3f50*/  CALL.REL.NOINC `($__internal_2_$__cuda_sm10x_tcgen05_guardrail_trap_unallocated_columns_being_dealloced) ;  /* 0x0000008400187944 */ /* 0x038fea0003c00000 */
.L_x_82:
[----:B------:R-:W-:Y:S01]  /*3f60*/  NOP ;  /* 0x0000000000007918 */ /* 0x000fe20000000000 */
[----:B----4-:R-:W-:Y:S05]  /*3f70*/  EXIT ;  /* 0x000000000000794d */ /* 0x010fea0003800000 */
.L_x_55:
[----:B------:R-:W-:-:S09]  /*3f80*/  UISETP.NE.OR UP5, UPT, UR10, 0x3, !UP5 ;  /* 0x000000030a00788c */ /* 0x000fd2000efa5670 */
[----:B------:R-:W-:Y:S05]  /*3f90*/  BRA.U UP5, `(.L_x_83) ;  /* 0x0000001105147547 */ /* 0x000fea000b800000 */
[----:B------:R-:W1:Y:S01]  /*3fa0*/  LDC R0, c[0x0][0xb30] ;  /* 0x0002cc00ff007b82 */ /* 0x000e620000000800 */
[----:B------:R-:W2:Y:S01]  /*3fb0*/  LDCU.64 UR8, c[0x0][0x888] ;  /* 0x00011100ff0877ac */ /* 0x000ea20008000a00 */
[----:B------:R-:W-:Y:S02]  /*3fc0*/  HFMA2 R29, -RZ, RZ, 0, 0 ;  /* 0x00000000ff1d7431 */ /* 0x000fe400000001ff */
[----:B------:R-:W-:Y:S01]  /*3fd0*/  IMAD.MOV.U32 R31, RZ, RZ, 0x1 ;  /* 0x00000001ff1f7424 */ /* 0x000fe200078e00ff */
[----:B------:R-:W-:Y:S01]  /*3fe0*/  MOV R23, 0x2000 ;  /* 0x0000200000177802 */ /* 0x000fe20000000f00 */
[----:B------:R-:W3:Y:S01]  /*3ff0*/  LDCU.64 UR4, c[0x0][0x890] ;  /* 0x00011200ff0477ac */ /* 0x000ee20008000a00 */
[----:B------:R-:W-:Y:S01]  /*4000*/  IMAD.MOV.U32 R30, RZ, RZ, RZ ;  /* 0x000000ffff1e7224 */ /* 0x000fe200078e00ff */
[----:B------:R-:W4:Y:S01]  /*4010*/  LDC R19, c[0x0][0x370] ;  /* 0x0000dc00ff137b82 */ /* 0x000f220000000800 */
[----:B------:R-:W-:Y:S01]  /*4020*/  UMOV UR7, 0x400 ;  /* 0x0000040000077882 */ /* 0x000fe20000000000 */
[----:B------:R-:W-:-:S02]  /*4030*/  UPLOP3.LUT UP1, UPT, UPT, UPT, UPT, 0x40, 0x4 ;  /* 0x000000000004789c */ /* 0x000fc40003f2e870 */
[----:B------:R-:W-:-:S04]  /*4040*/  ULEA UR7, UR37, UR7, 0x18 ;  /* 0x0000000725077291 */ /* 0x000fc8000f8ec0ff */
[----:B------:R-:W4:Y:S01]  /*4050*/  LDC R2, c[0x0][0xb0c] ;  /* 0x0002c300ff027b82 */ /* 0x000f220000000800 */
[----:B------:R-:W-:Y:S02]  /*4060*/  UIADD3 UR13, UPT, UPT, UR7, 0x58, URZ ;  /* 0x00000058070d7890 */ /* 0x000fe4000fffe0ff */
[----:B--2---:R-:W-:Y:S02]  /*4070*/  UISETP.NE.U32.AND UP2, UPT, UR8, URZ, UPT ;  /* 0x000000ff0800728c */ /* 0x004fe4000bf45070 */
[----:B------:R-:W-:Y:S02]  /*4080*/  UIADD3 UR33, UPT, UPT, UR7, 0x40, URZ ;  /* 0x0000004007217890 */ /* 0x000fe4000fffe0ff */
[----:B---3--:R-:W-:Y:S01]  /*4090*/  UISETP.NE.U32.AND UP3, UPT, UR4, URZ, UPT ;  /* 0x000000ff0400728c */ /* 0x008fe2000bf65070 */
[----:B------:R-:W2:Y:S01]  /*40a0*/  LDC R18, c[0x0][0xb20] ;  /* 0x0002c800ff127b82 */ /* 0x000ea20000000800 */
[----:B-1----:R-:W-:Y:S01]  /*40b0*/  ISETP.NE.AND P1, PT, R0, 0x1, PT ;  /* 0x000000010000780c */ /* 0x002fe20003f25270 */
[----:B------:R-:W-:-:S02]  /*40c0*/  UISETP.NE.AND.EX UP2, UPT, UR9, URZ, UPT, UP2 ;  /* 0x000000ff0900728c */ /* 0x000fc4000bf45320 */
[----:B------:R-:W-:Y:S02]  /*40d0*/  UIADD3 UR25, UPT, UPT, UR7, 0x48, URZ ;  /* 0x0000004807197890 */ /* 0x000fe4000fffe0ff */
[----:B------:R-:W-:Y:S02]  /*40e0*/  UIADD3 UR17, UPT, UPT, UR7, 0x50, URZ ;  /* 0x0000005007117890 */ /* 0x000fe4000fffe0ff */
[----:B------:R-:W1:Y:S01]  /*40f0*/  LDC.64 R32, c[0x0][0x348] ;  /* 0x0000d200ff207b82 */ /* 0x000e620000000a00 */
[----:B------:R-:W-:Y:S02]  /*4100*/  UPRMT UR13, UR37, 0x654, UR13 ;  /* 0x00000654250d7896 */ /* 0x000fe4000800000d */
[----:B------:R-:W-:-:S05]  /*4110*/  UISETP.NE.AND.EX UP3, UPT, UR5, URZ, UPT, UP3 ;  /* 0x000000ff0500728c */ /* 0x000fca000bf65330 */
[----:B------:R-:W3:Y:S08]  /*4120*/  LDC.64 R16, c[0x0][0xb10] ;  /* 0x0002c400ff107b82 */ /* 0x000ef00000000a00 */
[----:B------:R-:W1:Y:S08]  /*4130*/  LDC.64 R6, c[0x0][0xb18] ;  /* 0x0002c600ff067b82 */ /* 0x000e700000000a00 */
[----:B------:R-:W1:Y:S08]  /*4140*/  LDC.64 R4, c[0x0][0xb28] ;  /* 0x0002ca00ff047b82 */ /* 0x000e700000000a00 */
[----:B--2-4-:R-:W1:Y:S02]  /*4150*/  LDC R22, c[0x0][0x374] ;  /* 0x0000dd00ff167b82 */ /* 0x014e640000000800 */
.L_x_94:
[C---:B------:R-:W-:Y:S02]  /*4160*/  LEA R0, R30.reuse, UR7, 0x3 ;  /* 0x000000071e007c11 */ /* 0x040fe4000f8e18ff */
[----:B------:R-:W-:Y:S02]  /*4170*/  SHF.L.U32 R3, R29, 0x1f, RZ ;  /* 0x0000001f1d037819 */ /* 0x000fe400000006ff */
[----:B------:R-:W-:Y:S02]  /*4180*/  LEA R24, R30, UR7, 0x4 ;  /* 0x000000071e187c11 */ /* 0x000fe4000f8e20ff */
[----:B--2---:R-:W2:Y:S02]  /*4190*/  SYNCS.PHASECHK.TRANS64.TRYWAIT P0, [R0+URZ+0x90], R3 ;  /* 0x00009003000075a7 */ /* 0x004ea400080011ff */
[----:B--2---:R-:W-:Y:S05]  /*41a0*/  @!P0 BRA `(.L_x_84) ;  /* 0x0000007c00208947 */ /* 0x004fea0003800000 */
.L_x_170:
[----:B------:R-:W-:Y:S01]  /*41b0*/  ISETP.GE.AND P0, PT, R72, 0x1, PT ;  /* 0x000000014800780c */ /* 0x000fe20003f06270 */
[----:B------:R-:W4:Y:S01]  /*41c0*/  LDS.128 R24, [R24+0x100] ;  /* 0x0001000018187984 */ /* 0x000f220000000c00 */
[----:B--2---:R-:W-:Y:S01]  /*41d0*/  VIADD R0, R0, 0xa0 ;  /* 0x000000a000007836 */ /* 0x004fe20000000000 */
[----:B------:R-:W-:Y:S01]  /*41e0*/  @!PT LDS RZ, [RZ] ;  /* 0x00000000fffff984 */ /* 0x000fe20000000800 */
[----:B------:R-:W-:Y:S01]  /*41f0*/  @!PT LDS RZ, [RZ] ;  /* 0x00000000fffff984 */ /* 0x000fe20000000800 */
[----:B------:R-:W-:Y:S01]  /*4200*/  @!PT LDS RZ, [RZ] ;  /* 0x00000000fffff984 */ /* 0x000fe20000000800 */
[----:B------:R-:W-:Y:S01]  /*4210*/  @!PT LDS RZ, [RZ] ;  /* 0x00000000fffff984 */ /* 0x000fe20000000800 */
[----:B------:R2:W-:Y:S06]  /*4220*/  MEMBAR.ALL.CTA ;  /* 0x0000000000007992 */ /* 0x0005ec0000008000 */
[----:B--2---:R-:W2:Y:S01]  /*4230*/  FENCE.VIEW.ASYNC.S ;  /* 0x00000000000073c6 */ /* 0x004ea20000000000 */
[----:B------:R-:W-:Y:S04]  /*4240*/  PRMT R0, RZ, 0x654, R0 ;  /* 0x00000654ff007816 */ /* 0x000fe80000000000 */
[----:B--2---:R2:W-:Y:S01]  /*4250*/  SYNCS.ARRIVE.TRANS64.RED.A1T0 RZ, [R0+URZ], RZ ;  /* 0x000000ff00ff79a7 */ /* 0x0045e200081004ff */
[----:B----4-:R-:W-:Y:S11]  /*4260*/  LOP3.LUT P3, RZ, R26, 0x1, RZ, 0xc0, !PT ;  /* 0x000000011aff7812 */ /* 0x010ff6000786c0ff */
[----:B------:R-:W-:Y:S02]  /*4270*/  @!UPT UIADD3 URZ, UPT, UPT, URZ, URZ, URZ ;  /* 0x000000fffffff290 */ /* 0x000fe4000fffe0ff */
[----:B------:R-:W-:Y:S02]  /*4280*/  @P3 MOV R13, R24 ;  /* 0x00000018000d3202 */ /* 0x000fe40000000f00 */
[----:B------:R-:W-:Y:S01]  /*4290*/  @P3 LOP3.LUT R8, R25, 0xffff, RZ, 0xc0, !PT ;  /* 0x0000ffff19083812 */ /* 0x000fe200078ec0ff */
[----:B--2---:R-:W-:Y:S06]  /*42a0*/  @!P0 BRA `(.L_x_85) ;  /* 0x0000000000a48947 */ /* 0x004fec0003800000 */
[----:B-1----:R-:W-:Y:S01]  /*42b0*/  IMAD.HI.U32 R35, R22, R7, RZ ;  /* 0x0000000716237227 */ /* 0x002fe200078e00ff */
[----:B------:R-:W-:Y:S02]  /*42c0*/  ISETP.NE.AND P0, PT, R6, 0x1, PT ;  /* 0x000000010600780c */ /* 0x000fe40003f05270 */
[----:B------:R-:W-:Y:S01]  /*42d0*/  ISETP.NE.AND P2, PT, R72, 0x1, PT ;  /* 0x000000014800780c */ /* 0x000fe20003f45270 */
[----:B---3--:R-:W-:Y:S01]  /*42e0*/  IMAD.HI.U32 R34, R19, R16, RZ ;  /* 0x0000001013227227 */ /* 0x008fe200078e00ff */
[----:B------:R-:W-:Y:S02]  /*42f0*/  SHF.R.U32.HI R35, RZ, R18, R35 ;  /* 0x00000012ff237219 */ /* 0x000fe40000011623 */
[----:B------:R-:W-:Y:S01]  /*4300*/  ISETP.NE.AND P4, PT, R2, 0x1, PT ;  /* 0x000000010200780c */ /* 0x000fe20003f85270 */
[----:B------:R-:W-:Y:S01]  /*4310*/  IMAD.HI.U32 R36, R13, R16, RZ ;  /* 0x000000100d247227 */ /* 0x000fe200078e00ff */
[----:B------:R-:W-:Y:S02]  /*4320*/  SHF.R.U32.HI R34, RZ, R17, R34 ;  /* 0x00000011ff227219 */ /* 0x000fe40000011622 */
[----:B------:R-:W-:Y:S01]  /*4330*/  SEL R3, R22, R35, !P0 ;  /* 0x0000002316037207 */ /* 0x000fe20004000000 */
[C---:B------:R-:W-:Y:S01]  /*4340*/  IMAD.HI.U32 R35, R8.reuse, R7, RZ ;  /* 0x0000000708237227 */ /* 0x040fe200078e00ff */
[----:B------:R-:W-:Y:S02]  /*4350*/  SEL R11, R19, R34, !P4 ;  /* 0x00000022130b7207 */ /* 0x000fe40006000000 */
[----:B------:R-:W-:Y:S01]  /*4360*/  SHF.R.U32.HI R36, RZ, R17, R36 ;  /* 0x00000011ff247219 */ /* 0x000fe20000011624 */
[----:B------:R-:W-:Y:S01]  /*4370*/  IMAD.HI.U32 R38, R3, R4, RZ ;  /* 0x0000000403267227 */ /* 0x000fe200078e00ff */
[----:B------:R-:W-:Y:S03]  /*4380*/  SHF.R.U32.HI R35, RZ, R18, R35 ;  /* 0x00000012ff237219 */ /* 0x000fe60000011623 */
[----:B------:R-:W-:Y:S01]  /*4390*/  IMAD.HI.U32 R34, R11, R4, RZ ;  /* 0x000000040b227227 */ /* 0x000fe200078e00ff */
[----:B------:R-:W-:Y:S02]  /*43a0*/  @P2 SHF.R.U32.HI R3, RZ, R5, R38 ;  /* 0x00000005ff032219 */ /* 0x000fe40000011626 */
[----:B------:R-:W-:Y:S02]  /*43b0*/  SEL R9, R8, R35, !P0 ;  /* 0x0000002308097207 */ /* 0x000fe40004000000 */
[----:B------:R-:W-:Y:S01]  /*43c0*/  @P2 SHF.R.U32.HI R11, RZ, R5, R34 ;  /* 0x00000005ff0b2219 */ /* 0x000fe20000011622 */
[C---:B------:R-:W-:Y:S01]  /*43d0*/  IMAD R10, R72.reuse, R3, RZ ;  /* 0x00000003480a7224 */ /* 0x040fe200078e02ff */
[----:B------:R-:W-:Y:S01]  /*43e0*/  SEL R3, R13, R36, !P4 ;  /* 0x000000240d037207 */ /* 0x000fe20006000000 */
[C---:B------:R-:W-:Y:S03]  /*43f0*/  IMAD.HI.U32 R14, R9.reuse, R4, RZ ;  /* 0x00000004090e7227 */ /* 0x040fe600078e00ff */
[----:B------:R-:W-:Y:S01]  /*4400*/  ISETP.GE.AND P0, PT, R9, R10, PT ;  /* 0x0000000a0900720c */ /* 0x000fe20003f06270 */
[C---:B------:R-:W-:Y:S01]  /*4410*/  IMAD R12, R72.reuse, R11, RZ ;  /* 0x0000000b480c7224 */ /* 0x040fe200078e02ff */
[-C--:B------:R-:W-:Y:S04]  /*4420*/  SHF.R.U32.HI R14, RZ, R5.reuse, R14 ;  /* 0x00000005ff0e7219 */ /* 0x080fe8000001160e */
[----:B------:R-:W-:Y:S02]  /*4430*/  ISETP.GE.OR P0, PT, R3, R12, P0 ;  /* 0x0000000c0300720c */ /* 0x000fe40000706670 */
[----:B------:R-:W-:Y:S05]  /*4440*/  SEL R15, R9, R14, !P2 ;  /* 0x0000000e090f7207 */ /* 0x000fea0005000000 */
[----:B------:R-:W-:Y:S04]  /*4450*/  IMAD.MOV R14, RZ, RZ, -R15 ;  /* 0x000000ffff0e7224 */ /* 0x000fe800078e0a0f */
[----:B------:R-:W-:Y:S02]  /*4460*/  IMAD R14, R72, R14, R9 ;  /* 0x0000000e480e7224 */ /* 0x000fe400078e0209 */
[C---:B------:R-:W-:Y:S05]  /*4470*/  @!P0 IMAD.HI.U32 R10, R3.reuse, R4, RZ ;  /* 0x00000004030a8227 */ /* 0x040fea00078e00ff */
[----:B------:R-:W-:Y:S04]  /*4480*/  @!P0 SHF.R.U32.HI R10, RZ, R5, R10 ;  /* 0x00000005ff0a8219 */ /* 0x000fe8000001160a */
[----:B------:R-:W-:Y:S01]  /*4490*/  @!P0 SEL R0, R3, R10, !P2 ;  /* 0x0000000a03008207 */ /* 0x000fe20005000000 */
[----:B------:R-:W-:Y:S03]  /*44a0*/  IMAD.MOV R10, RZ, RZ, -R3 ;  /* 0x000000ffff0a7224 */ /* 0x000fe600078e0a03 */
[----:B------:R-:W-:Y:S01]  /*44b0*/  @!P0 IADD3 R15, PT, PT, R15, -R0, RZ ;  /* 0x800000000f0f8210 */ /* 0x000fe20007ffe0ff */
[----:B------:R-:W-:Y:S01]  /*44c0*/  @!P0 IMAD R0, R11, R14, R0 ;  /* 0x0000000e0b008224 */ /* 0x000fe200078e0200 */
[----:B------:R-:W-:Y:S01]  /*44d0*/  IADD3 R11, PT, PT, -R9, RZ, RZ ;  /* 0x000000ff090b7210 */ /* 0x000fe20007ffe1ff */
[----:B------:R-:W-:Y:S02]  /*44e0*/  IMAD R13, R2, R10, R13 ;  /* 0x0000000a020d7224 */ /* 0x000fe400078e020d */
[----:B------:R-:W-:Y:S02]  /*44f0*/  @!P0 IMAD R9, R15, R72, R3 ;  /* 0x000000480f098224 */ /* 0x000fe400078e0203 */
[----:B------:R-:W-:Y:S02]  /*4500*/  @!P0 IMAD.MOV.U32 R3, RZ, RZ, R0 ;  /* 0x000000ffff038224 */ /* 0x000fe400078e0000 */
[----:B------:R-:W-:Y:S02]  /*4510*/  IMAD R8, R6, R11, R8 ;  /* 0x0000000b06087224 */ /* 0x000fe400078e0208 */
[----:B------:R-:W-:Y:S02]  /*4520*/  IMAD R13, R3, R2, R13 ;  /* 0x00000002030d7224 */ /* 0x000fe400078e020d */
[----:B------:R-:W-:Y:S02]  /*4530*/  IMAD R8, R9, R6, R8 ;  /* 0x0000000609087224 */ /* 0x000fe400078e0208 */
.L_x_85:
[----:B------:R-:W-:Y:S05]  /*4540*/  BRA.U UP1, `(.L_x_86) ;  /* 0x0000000101107547 */ /* 0x000fea000b800000 */
[----:B------:R-:W-:Y:S04]  /*4550*/  MOV R0, UR6 ;  /* 0x0000000600007c02 */ /* 0x000fe80008000f00 */
[----:B------:R-:W-:Y:S04]  /*4560*/  SHF.L.U32 R3, R0, 0x1f, RZ ;  /* 0x0000001f00037819 */ /* 0x000fe800000006ff */
[----:B------:R-:W2:Y:S02]  /*4570*/  SYNCS.PHASECHK.TRANS64.TRYWAIT P0, [UR7+0x88], R3 ;  /* 0x00008803ff0075a7 */ /* 0x000ea40008001107 */
[----:B--2---:R-:W-:Y:S05]  /*4580*/  @!P0 BRA `(.L_x_87) ;  /* 0x00000078003c8947 */ /* 0x004fea0003800000 */
.L_x_86:
[----:B------:R-:W-:Y:S02]  /*4590*/  R2UR UR35, R21 ;  /* 0x00000000152372ca */ /* 0x000fe400000e0000 */
[----:B------:R-:W-:Y:S02]  /*45a0*/  R2UR UR34, R20 ;  /* 0x00000000142272ca */ /* 0x000fe400000e0000 */
[----:B------:R-:W-:Y:S02]  /*45b0*/  ISETP.NE.U32.AND P2, PT, RZ, UR4, PT ;  /* 0x00000004ff007c0c */ /* 0x000fe4000bf45070 */
[----:B------:R-:W-:Y:S02]  /*45c0*/  SHF.L.U32 R12, R31, 0x1f, RZ ;  /* 0x0000001f1f0c7819 */ /* 0x000fe400000006ff */
[----:B------:R-:W-:Y:S05]  /*45d0*/  ISETP.NE.AND.EX P2, PT, RZ, UR5, PT, P2 ;  /* 0x00000005ff007c0c */ /* 0x000fea000bf45320 */
[----:B------:R-:W-:Y:S02]  /*45e0*/  USHF.L.U32 UR35, UR35, 0x7, URZ ;  /* 0x0000000723237899 */ /* 0x000fe400080006ff */
[----:B------:R-:W-:Y:S01]  /*45f0*/  USHF.L.U32 UR34, UR34, 0x8, URZ ;  /* 0x0000000822227899 */ /* 0x000fe200080006ff */
[----:B------:R-:W-:Y:S11]  /*4600*/  BRA.U !UP3, `(.L_x_88) ;  /* 0x000000010b347547 */ /* 0x000ff6000b800000 */
[----:B------:R-:W-:Y:S01]  /*4610*/  UPLOP3.LUT UP0, UPT, UPT, UPT, UP2, 0x80, 0x8 ;  /* 0x000000000008789c */ /* 0x000fe20003f0f020 */
[----:B--2---:R-:W-:Y:S02]  /*4620*/  HFMA2 R0, -RZ, RZ, 0, 5.9604644775390625e-08 ;  /* 0x00000001ff007431 */ /* 0x004fe400000001ff */
[----:B------:R-:W-:Y:S03]  /*4630*/  IMAD.MOV.U32 R171, RZ, RZ, 0x1 ;  /* 0x00000001ffab7424 */ /* 0x000fe600078e00ff */
[----:B------:R-:W-:Y:S05]  /*4640*/  PLOP3.LUT P0, PT, PT, PT, UP0, 0x80, 0x8 ;  /* 0x000000000008781c */ /* 0x000fea0003f0f008 */
[----:B------:R-:W2:Y:S01]  /*4650*/  @UP0 LDCU.64 UR10, c[0x0][0x888] ;  /* 0x00011100ff0a07ac */ /* 0x000ea20008000a00 */
[----:B------:R-:W-:Y:S07]  /*4660*/  @UP0 UIMAD UR8, UR36, UR4, URZ ;  /* 0x00000004240802a4 */ /* 0x000fee000f8e02ff */
[----:B------:R-:W-:Y:S01]  /*4670*/  @!P0 PRMT R171, R0, 0x7610, R171 ;  /* 0x0000761000ab8816 */ /* 0x000fe200000000ab */
[----:B--2---:R-:W-:Y:S03]  /*4680*/  @UP0 UIMAD.WIDE UR10, UR8, 0x4, UR10 ;  /* 0x00000004080a08a5 */ /* 0x004fe6000f8e020a */
[----:B------:R-:W2:Y:S03]  /*4690*/  @!UP0 LDCU UR8, c[0x0][0x880] ;  /* 0x00011000ff0887ac */ /* 0x000ea60008000800 */
[----:B------:R-:W-:Y:S01]  /*46a0*/  IMAD.U32 R10, RZ, RZ, UR10 ;  /* 0x0000000aff0a7e24 */ /* 0x000fe2000f8e00ff */
[----:B------:R-:W-:Y:S05]  /*46b0*/  MOV R11, UR11 ;  /* 0x0000000b000b7c02 */ /* 0x000fea0008000f00 */
[----:B-----5:R4:W5:Y:S02]  /*46c0*/  @P0 LDG.E R81, desc[UR46][R10.64] ;  /* 0x0000002e0a510981 */ /* 0x020964000c1e1900 */
[----:B--2-4-:R-:W-:Y:S07]  /*46d0*/  @!P0 IMAD.U32 R81, RZ, RZ, UR8 ;  /* 0x00000008ff518e24 */ /* 0x014fee000f8e00ff */
.L_x_88:
[----:B-----5:R-:W-:Y:S01]  /*46e0*/  @!P2 FSETP.EQ.AND P0, PT, R81, RZ, PT ;  /* 0x000000ff5100a20b */ /* 0x020fe20003f02000 */
[----:B------:R-:W-:Y:S01]  /*46f0*/  @!UPT UIADD3 URZ, UPT, UPT, URZ, URZ, URZ ;  /* 0x000000fffffff290 */ /* 0x000fe2000fffe0ff */
[----:B------:R-:W-:Y:S11]  /*4700*/  @!P2 BRA `(.L_x_89) ;  /* 0x000000000014a947 */ /* 0x000ff60003800000 */
[----:B------:R-:W-:Y:S02]  /*4710*/  LOP3.LUT P2, RZ, R171, 0xff, RZ, 0xc0, !PT ;  /* 0x000000ffabff7812 */ /* 0x000fe4000784c0ff */
[----:B------:R-:W-:Y:S04]  /*4720*/  PLOP3.LUT P0, PT, PT, PT, UP0, 0x80, 0x8 ;  /* 0x000000000008781c */ /* 0x000fe80003f0f008 */
[----:B------:R-:W-:Y:S07]  /*4730*/  PLOP3.LUT P0, PT, P0, PT, PT, 0x8, 0x80 ;  /* 0x000000000080781c */ /* 0x000fee000070e170 */
[----:B------:R-:W-:Y:S11]  /*4740*/  @P2 FSETP.EQ.AND P0, PT, R81, RZ, PT ;  /* 0x000000ff5100220b */ /* 0x000ff60003f02000 */
[----:B------:R-:W-:Y:S02]  /*4750*/  @!UPT UIADD3 URZ, UPT, UPT, URZ, URZ, URZ ;  /* 0x000000fffffff290 */ /* 0x000fe4000fffe0ff */
.L_x_89:
[----:B------:R-:W4:Y:S01]  /*4760*/  SYNCS.PHASECHK.TRANS64.TRYWAIT P2, [UR7+0x60], R12 ;  /* 0x0000600cff0075a7 */ /* 0x000f220008041107 */
[----:B------:R-:W-:Y:S04]  /*4770*/  ELECT P4, URZ, PT ;  /* 0x0000000000ff782f */ /* 0x000fe80003880000 */
[----:B------:R-:W-:Y:S11]  /*4780*/  PLOP3.LUT P4, PT, P0, P4, PT, 0xf2, 0x2f ;  /* 0x00000000002f781c */ /* 0x000ff60000789e72 */
[----:B------:R-:W-:Y:S02]  /*4790*/  @!UPT UIADD3 URZ, UPT, UPT, URZ, URZ, URZ ;  /* 0x000000fffffff290 */ /* 0x000fe4000fffe0ff */
[----:B-1----:R-:W-:Y:S05]  /*47a0*/  @!P4 IADD3 R9, P0, PT, R32, 0x580, RZ ;  /* 0x000005802009c810 */ /* 0x002fea0007f1e0ff */
[----:B--2---:R-:W-:Y:S01]  /*47b0*/  @!P4 IMAD.X R0, RZ, RZ, R33, P0 ;  /* 0x000000ffff00c224 */ /* 0x004fe200000e0621 */
[----:B----4-:R-:W-:Y:S07]  /*47c0*/  @!P2 BRA `(.L_x_90) ;  /* 0x0000007400c4a947 */ /* 0x010fee0003800000 */
.L_x_173:
[----:B------:R-:W-:Y:S01]  /*47d0*/  @!P4 R2UR UR8, R0 ;  /* 0x000000000008c2ca */ /* 0x000fe200000e0000 */
[----:B------:R-:W-:Y:S01]  /*47e0*/  VOTEU.ALL UP1, P4 ;  /* 0x0000000000ff7886 */ /* 0x000fe20002020000 */
[----:B------:R-:W-:Y:S01]  /*47f0*/  @!P4 R2UR UR9, R9 ;  /* 0x000000000909c2ca */ /* 0x000fe200000e0000 */
[----:B------:R-:W-:Y:S01]  /*4800*/  @!P4 IMAD.MOV.U32 R0, RZ, RZ, 0x2000 ;  /* 0x00002000ff00c424 */ /* 0x000fe200078e00ff */
[----:B------:R-:W-:Y:S01]  /*4810*/  UMOV UR10, 0x0 ;  /* 0x00000000000a7882 */ /* 0x000fe20000000000 */
[----:B------:R-:W-:Y:S01]  /*4820*/  UMOV UR11, 0x10000000 ;  /* 0x10000000000b7882 */ /* 0x000fe20000000000 */
[----:B------:R-:W-:Y:S01]  /*4830*/  @!UP1 UIADD3 UR32, UPT, UPT, UR7, 0x200, URZ ;  /* 0x0000020007209890 */ /* 0x000fe2000fffe0ff */
[----:B------:R-:W-:Y:S01]  /*4840*/  @!P4 IADD3 R9, P0, PT, R32, 0x580, RZ ;  /* 0x000005802009c810 */ /* 0x000fe20007f1e0ff */
[----:B------:R-:W-:Y:S05]  /*4850*/  VOTEU.ALL UP1, P4 ;  /* 0x0000000000ff7886 */ /* 0x000fea0002020000 */
[----:B------:R-:W-:Y:S01]  /*4860*/  IMAD.U32 R11, RZ, RZ, UR8 ;  /* 0x00000008ff0b7e24 */ /* 0x000fe2000f8e00ff */
[----:B------:R-:W-:Y:S01]  /*4870*/  UPRMT UR8, UR37, 0x654, UR33 ;  /* 0x0000065425087896 */ /* 0x000fe20008000021 */
[----:B------:R-:W-:Y:S03]  /*4880*/  IMAD.U32 R10, RZ, RZ, UR9 ;  /* 0x00000009ff0a7e24 */ /* 0x000fe6000f8e00ff */
[----:B------:R-:W-:Y:S02]  /*4890*/  @!P4 R2UR UR15, R11 ;  /* 0x000000000b0fc2ca */ /* 0x000fe400000e0000 */
[----:B------:R-:W-:Y:S11]  /*48a0*/  @!P4 R2UR UR14, R10 ;  /* 0x000000000a0ec2ca */ /* 0x000ff600000e0000 */
[----:B------:R-:W-:Y:S02]  /*48b0*/  @!UPT UIADD3 URZ, UPT, UPT, URZ, URZ, URZ ;  /* 0x000000fffffff290 */ /* 0x000fe4000fffe0ff */
[----:B------:R2:W-:Y:S01]  /*48c0*/  @!UP1 UTMALDG.3D [UR32], [UR14], desc[UR10] ;  /* 0x00000a200e0095b4 */ /* 0x0005e20008011000 */
[----:B------:R4:W-:Y:S01]  /*48d0*/  @!P4 SYNCS.ARRIVE.TRANS64.RED.A0TR RZ, [UR7+0x40], R0 ;  /* 0x00004000ffffc9a7 */ /* 0x0009e20008300407 */
[----:B------:R-:W-:Y:S01]  /*48e0*/  SYNCS.ARRIVE.TRANS64.RED.A1T0 RZ, [UR8], RZ ;  /* 0x000000ffffff79a7 */ /* 0x000fe20008100408 */
[----:B----4-:R-:W-:Y:S01]  /*48f0*/  @!P4 IMAD.X R0, RZ, RZ, R33, P0 ;  /* 0x000000ffff00c224 */ /* 0x010fe200000e0621 */
[----:B------:R-:W4:Y:S02]  /*4900*/  SYNCS.PHASECHK.TRANS64.TRYWAIT P2, [UR7+0x68], R12 ;  /* 0x0000680cff0075a7 */ /* 0x000f240008041107 */
[----:B--2-4-:R-:W-:Y:S05]  /*4910*/  @!P2 BRA `(.L_x_91) ;  /* 0x000000740088a947 */ /* 0x014fea0003800000 */
.L_x_175:
        /* <DEDUP_REMOVED lines=8> */
[----:B------:R-:W-:Y:S01]  /*49a0*/  @!UP1 UIADD3 UR24, UPT, UPT, UR7, 0x2200, URZ ;  /* 0x0000220007189890 */ /* 0x000fe2000fffe0ff */
[----:B------:R-:W-:Y:S01]  /*49b0*/  VOTEU.ALL UP1, P4 ;  /* 0x0000000000ff7886 */ /* 0x000fe20002020000 */
[----:B------:R-:W-:Y:S01]  /*49c0*/  UMOV UR27, UR35 ;  /* 0x00000023001b7c82 */ /* 0x000fe20008000000 */
[----:B------:R-:W-:Y:S02]  /*49d0*/  UMOV UR28, UR36 ;  /* 0x00000024001c7c82 */ /* 0x000fe40008000000 */
[----:B------:R-:W-:Y:S01]  /*49e0*/  IMAD.U32 R11, RZ, RZ, UR8 ;  /* 0x00000008ff0b7e24 */ /* 0x000fe2000f8e00ff */
[----:B------:R-:W-:Y:S01]  /*49f0*/  UPRMT UR8, UR37, 0x654, UR25 ;  /* 0x0000065425087896 */ /* 0x000fe20008000019 */
[----:B------:R-:W-:Y:S02]  /*4a00*/  IMAD.U32 R10, RZ, RZ, UR9 ;  /* 0x00000009ff0a7e24 */ /* 0x000fe4000f8e00ff */
[----:B------:R-:W-:Y:S01]  /*4a10*/  @!P4 IMAD.X R20, RZ, RZ, R33, P0 ;  /* 0x000000ffff14c224 */ /* 0x000fe200000e0621 */
[----:B------:R-:W-:Y:S02]  /*4a20*/  @!P4 R2UR UR15, R11 ;  /* 0x000000000b0fc2ca */ /* 0x000fe400000e0000 */
[----:B------:R-:W-:Y:S11]  /*4a30*/  @!P4 R2UR UR14, R10 ;  /* 0x000000000a0ec2ca */ /* 0x000ff600000e0000 */
[----:B------:R-:W-:Y:S02]  /*4a40*/  @!UPT UIADD3 URZ, UPT, UPT, URZ, URZ, URZ ;  /* 0x000000fffffff290 */ /* 0x000fe4000fffe0ff */
[----:B------:R2:W-:Y:S01]  /*4a50*/  @!UP1 UTMALDG.3D [UR24], [UR14], desc[UR10] ;  /* 0x00000a180e0095b4 */ /* 0x0005e20008011000 */
[----:B------:R2:W-:Y:S01]  /*4a60*/  @!P4 SYNCS.ARRIVE.TRANS64.RED.A0TR RZ, [UR7+0x48], R0 ;  /* 0x00004800ffffc9a7 */ /* 0x0005e20008300407 */
[----:B------:R-:W-:Y:S01]  /*4a70*/  SYNCS.ARRIVE.TRANS64.RED.A1T0 RZ, [UR8], RZ ;  /* 0x000000ffffff79a7 */ /* 0x000fe20008100408 */
[----:B------:R-:W4:Y:S02]  /*4a80*/  SYNCS.PHASECHK.TRANS64.TRYWAIT P2, [UR7+0x70], R12 ;  /* 0x0000700cff0075a7 */ /* 0x000f240008041107 */
[----:B--2-4-:R-:W-:Y:S05]  /*4a90*/  @!P2 BRA `(.L_x_92) ;  /* 0x000000740040a947 */ /* 0x014fea0003800000 */
.L_x_177:
[----:B------:R-:W2:Y:S01]  /*4aa0*/  LDC.64 R14, c[0x0][0xb10] ;  /* 0x0002c400ff0e7b82 */ /* 0x000ea20000000a00 */
[----:B------:R-:W-:Y:S01]  /*4ab0*/  @!P4 R2UR UR8, R20 ;  /* 0x000000001408c2ca */ /* 0x000fe200000e0000 */
[----:B------:R-:W-:Y:S01]  /*4ac0*/  VOTEU.ALL UP1, P4 ;  /* 0x0000000000ff7886 */ /* 0x000fe20002020000 */
[----:B------:R-:W-:Y:S01]  /*4ad0*/  @!P4 R2UR UR9, R21 ;  /* 0x000000001509c2ca */ /* 0x000fe200000e0000 */
[----:B------:R-:W-:Y:S01]  /*4ae0*/  UMOV UR10, 0x0 ;  /* 0x00000000000a7882 */ /* 0x000fe20000000000 */
[----:B------:R-:W-:Y:S03]  /*4af0*/  UMOV UR11, 0x10000000 ;  /* 0x10000000000b7882 */ /* 0x000fe60000000000 */
[----:B------:R-:W4:Y:S01]  /*4b00*/  LDC.64 R10, c[0x0][0xb18] ;  /* 0x0002c600ff0a7b82 */ /* 0x000f220000000a00 */
[----:B------:R-:W-:Y:S01]  /*4b10*/  @!UP1 UIADD3 UR18, UPT, UPT, UR34, 0x80, URZ ;  /* 0x0000008022129890 */ /* 0x000fe2000fffe0ff */
[----:B------:R-:W-:Y:S01]  /*4b20*/  @P3 SHF.R.U32.HI R28, RZ, 0x10, R25 ;  /* 0x00000010ff1c3819 */ /* 0x000fe20000011619 */
[----:B------:R-:W-:Y:S01]  /*4b30*/  @!UP1 UIADD3 UR16, UPT, UPT, UR7, 0x4200, URZ ;  /* 0x0000420007109890 */ /* 0x000fe2000fffe0ff */
[----:B------:R-:W-:Y:S01]  /*4b40*/  VIADD R30, R30, 0x1 ;  /* 0x000000011e1e7836 */ /* 0x000fe20000000000 */
[----:B------:R-:W-:Y:S03]  /*4b50*/  VOTEU.ALL UP1, P4 ;  /* 0x0000000000ff7886 */ /* 0x000fe60002020000 */
[----:B------:R-:W5:Y:S01]  /*4b60*/  @!P1 LDC R0, c[0x0][0xb20] ;  /* 0x0002c800ff009b82 */ /* 0x000f620000000800 */
[----:B------:R-:W-:Y:S01]  /*4b70*/  UMOV UR19, UR35 ;  /* 0x0000002300137c82 */ /* 0x000fe20008000000 */
[----:B------:R-:W-:Y:S01]  /*4b80*/  IMAD.U32 R21, RZ, RZ, UR8 ;  /* 0x00000008ff157e24 */ /* 0x000fe2000f8e00ff */
[----:B------:R-:W-:Y:S05]  /*4b90*/  UMOV UR20, UR36 ;  /* 0x0000002400147c82 */ /* 0x000fea0008000000 */
[----:B-1----:R-:W1:Y:S01]  /*4ba0*/  @!P1 LDC R3, c[0x0][0xb0c] ;  /* 0x0002c300ff039b82 */ /* 0x002e620000000800 */
[----:B------:R-:W-:Y:S01]  /*4bb0*/  IMAD.U32 R20, RZ, RZ, UR9 ;  /* 0x00000009ff147e24 */ /* 0x000fe2000f8e00ff */
[----:B------:R-:W-:Y:S01]  /*4bc0*/  UPRMT UR8, UR37, 0x654, UR17 ;  /* 0x0000065425087896 */ /* 0x000fe20008000011 */
[----:B------:R-:W-:Y:S03]  /*4bd0*/  @!P4 R2UR UR15, R21 ;  /* 0x00000000150fc2ca */ /* 0x000fe600000e0000 */
[----:B------:R-:W-:Y:S01]  /*4be0*/  @!P4 R2UR UR14, R20 ;  /* 0x00000000140ec2ca */ /* 0x000fe200000e0000 */
[----:B------:R-:W-:Y:S11]  /*4bf0*/  @!P4 IMAD.MOV.U32 R20, RZ, RZ, 0x2000 ;  /* 0x00002000ff14c424 */ /* 0x000ff600078e00ff */
[----:B------:R-:W-:Y:S01]  /*4c00*/  @!UPT UIADD3 URZ, UPT, UPT, URZ, URZ, URZ ;  /* 0x000000fffffff290 */ /* 0x000fe2000fffe0ff */
[----:B------:R1:W-:Y:S01]  /*4c10*/  @!UP1 UTMALDG.3D [UR16], [UR14], desc[UR10] ;  /* 0x00000a100e0095b4 */ /* 0x0003e20008011000 */
[----:B------:R1:W-:Y:S02]  /*4c20*/  @!P4 SYNCS.ARRIVE.TRANS64.RED.A0TR RZ, [UR7+0x50], R20 ;  /* 0x00005014ffffc9a7 */ /* 0x0003e40008300407 */
[----:B-1----:R-:W-:Y:S01]  /*4c30*/  @!P1 ISETP.NE.AND P2, PT, R3, 0x1, PT ;  /* 0x000000010300980c */ /* 0x002fe20003f45270 */
[C---:B--2---:R-:W-:Y:S01]  /*4c40*/  @!P1 IMAD.HI.U32 R14, R13.reuse, R14, RZ ;  /* 0x0000000e0d0e9227 */ /* 0x044fe200078e00ff */
[----:B----4-:R-:W-:Y:S03]  /*4c50*/  @!P1 ISETP.NE.AND P0, PT, R10, 0x1, PT ;  /* 0x000000010a00980c */ /* 0x010fe60003f05270 */
[C---:B------:R-:W-:Y:S01]  /*4c60*/  @!P1 IMAD.HI.U32 R11, R8.reuse, R11, RZ ;  /* 0x0000000b080b9227 */ /* 0x040fe200078e00ff */
[----:B------:R-:W-:Y:S04]  /*4c70*/  @!P1 SHF.R.U32.HI R14, RZ, R15, R14 ;  /* 0x0000000fff0e9219 */ /* 0x000fe8000001160e */
[----:B-----5:R-:W-:Y:S01]  /*4c80*/  @!P1 SHF.R.U32.HI R9, RZ, R0, R11 ;  /* 0x00000000ff099219 */ /* 0x020fe2000001160b */
[----:B------:R-:W-:Y:S01]  /*4c90*/  SYNCS.ARRIVE.TRANS64.RED.A1T0 RZ, [UR8], RZ ;  /* 0x000000ffffff79a7 */ /* 0x000fe20008100408 */
[----:B------:R-:W-:Y:S02]  /*4ca0*/  @!P1 SEL R14, R13, R14, !P2 ;  /* 0x0000000e0d0e9207 */ /* 0x000fe40005000000 */
[----:B------:R-:W-:Y:S01]  /*4cb0*/  @!P1 SEL R9, R8, R9, !P0 ;  /* 0x0000000908099207 */ /* 0x000fe20004000000 */
[----:B------:R-:W1:Y:S04]  /*4cc0*/  SYNCS.PHASECHK.TRANS64.TRYWAIT P5, [UR7+0x78], R12 ;  /* 0x0000780cff0075a7 */ /* 0x000e6800080a1107 */
[----:B------:R-:W-:Y:S02]  /*4cd0*/  @!P1 IMAD.IADD R0, R9, 0x1, -R14 ;  /* 0x0000000109009824 */ /* 0x000fe400078e0a0e */
[----:B------:R-:W-:Y:S02]  /*4ce0*/  @!P1 IMAD.IADD R9, R14, 0x1, -R9 ;  /* 0x000000010e099824 */ /* 0x000fe400078e0a09 */
[----:B------:R-:W-:Y:S02]  /*4cf0*/  @!P1 IMAD R13, R0, R3, R13 ;  /* 0x00000003000d9224 */ /* 0x000fe400078e020d */
[----:B------:R-:W-:Y:S01]  /*4d00*/  @!P1 IMAD R8, R9, R10, R8 ;  /* 0x0000000a09089224 */ /* 0x000fe200078e0208 */
[----:B-1----:R-:W-:Y:S06]  /*4d10*/  @!P5 BRA `(.L_x_93) ;  /* 0x0000007000b8d947 */ /* 0x002fec0003800000 */
.L_x_179:
[----:B-1----:R-:W-:Y:S01]  /*4d20*/  @!P4 IADD3 R3, P0, PT, R32, 0x580, RZ ;  /* 0x000005802003c810 */ /* 0x002fe20007f1e0ff */
[----:B------:R-:W-:Y:S01]  /*4d30*/  VOTEU.ALL UP1, P4 ;  /* 0x0000000000ff7886 */ /* 0x000fe20002020000 */
[----:B------:R-:W-:Y:S01]  /*4d40*/  UMOV UR18, 0x0 ;  /* 0x0000000000127882 */ /* 0x000fe20000000000 */
[----:B------:R-:W-:Y:S01]  /*4d50*/  UMOV UR19, 0x10000000 ;  /* 0x1000000000137882 */ /* 0x000fe20000000000 */
[----:B------:R-:W-:Y:S01]  /*4d60*/  @!P4 R2UR UR9, R3 ;  /* 0x000000000309c2ca */ /* 0x000fe200000e0000 */
[----:B------:R-:W-:Y:S01]  /*4d70*/  @!P4 IMAD.X R0, RZ, RZ, R33, P0 ;  /* 0x000000ffff00c224 */ /* 0x000fe200000e0621 */
[----:B------:R-:W-:Y:S01]  /*4d80*/  @!UP1 UIADD3 UR10, UPT, UPT, UR34, 0xc0, URZ ;  /* 0x000000c0220a9890 */ /* 0x000fe2000fffe0ff */
[----:B------:R-:W-:Y:S01]  /*4d90*/  ISETP.NE.AND P0, PT, R30, 0x2, PT ;  /* 0x000000021e00780c */ /* 0x000fe20003f05270 */
[----:B------:R-:W-:Y:S01]  /*4da0*/  UMOV UR11, UR35 ;  /* 0x00000023000b7c82 */ /* 0x000fe20008000000 */
[----:B------:R-:W-:Y:S01]  /*4db0*/  UMOV UR12, UR36 ;  /* 0x00000024000c7c82 */ /* 0x000fe20008000000 */
[----:B------:R-:W-:Y:S01]  /*4dc0*/  @!P4 R2UR UR8, R0 ;  /* 0x000000000008c2ca */ /* 0x000fe200000e0000 */
[----:B------:R-:W-:Y:S01]  /*4dd0*/  IMAD.IADD R20, R8, 0x1, R147 ;  /* 0x0000000108147824 */ /* 0x000fe200078e0293 */
[----:B------:R-:W-:Y:S01]  /*4de0*/  @P3 R2UR UR36, R28 ;  /* 0x000000001c2432ca */ /* 0x000fe200000e0000 */
[----:B------:R-:W-:Y:S01]  /*4df0*/  IMAD.IADD R21, R13, 0x1, R170 ;  /* 0x000000010d157824 */ /* 0x000fe200078e02aa */
[----:B------:R-:W-:Y:S02]  /*4e00*/  SEL R0, RZ, 0x1, P0 ;  /* 0x00000001ff007807 */ /* 0x000fe40000000000 */
[----:B------:R-:W-:Y:S01]  /*4e10*/  LOP3.LUT R31, R31, 0x1, RZ, 0x3c, !PT ;  /* 0x000000011f1f7812 */ /* 0x000fe200078e3cff */
[----:B------:R-:W-:Y:S01]  /*4e20*/  IMAD.U32 R10, RZ, RZ, UR9 ;  /* 0x00000009ff0a7e24 */ /* 0x000fe2000f8e00ff */
[----:B------:R-:W-:Y:S01]  /*4e30*/  @!UP1 UIADD3 UR9, UPT, UPT, UR7, 0x58, URZ ;  /* 0x0000005807099890 */ /* 0x000fe2000fffe0ff */
[----:B------:R-:W-:Y:S02]  /*4e40*/  LOP3.LUT R29, R29, R0, RZ, 0x3c, !PT ;  /* 0x000000001d1d7212 */ /* 0x000fe400078e3cff */
[----:B------:R-:W-:Y:S02]  /*4e50*/  SEL R30, R30, RZ, P0 ;  /* 0x000000ff1e1e7207 */ /* 0x000fe40000000000 */
[----:B------:R-:W-:Y:S01]  /*4e60*/  IMAD.U32 R11, RZ, RZ, UR8 ;  /* 0x00000008ff0b7e24 */ /* 0x000fe2000f8e00ff */
[----:B------:R-:W-:Y:S01]  /*4e70*/  @!P4 R2UR UR14, R10 ;  /* 0x000000000a0ec2ca */ /* 0x000fe200000e0000 */
[----:B------:R-:W-:Y:S01]  /*4e80*/  @!UP1 UIADD3 UR8, UPT, UPT, UR7, 0x6200, URZ ;  /* 0x0000620007089890 */ /* 0x000fe2000fffe0ff */
[----:B------:R-:W-:Y:S02]  /*4e90*/  VOTEU.ALL UP1, P4 ;  /* 0x0000000000ff7886 */ /* 0x000fe40002020000 */
[----:B------:R-:W-:Y:S11]  /*4ea0*/  @!P4 R2UR UR15, R11 ;  /* 0x000000000b0fc2ca */ /* 0x000ff600000e0000 */
[----:B------:R-:W-:Y:S02]  /*4eb0*/  @!UPT UIADD3 URZ, UPT, UPT, URZ, URZ, URZ ;  /* 0x000000fffffff290 */ /* 0x000fe4000fffe0ff */
[----:B------:R2:W-:Y:S01]  /*4ec0*/  @!UP1 UTMALDG.3D [UR8], [UR14], desc[UR18] ;  /* 0x000012080e0095b4 */ /* 0x0005e20008011000 */
[----:B------:R2:W-:Y:S01]  /*4ed0*/  @!P4 SYNCS.ARRIVE.TRANS64.RED.A0TR RZ, [UR7+0x58], R23 ;  /* 0x00005817ffffc9a7 */ /* 0x0005e20008300407 */
[----:B------:R-:W-:Y:S01]  /*4ee0*/  UPLOP3.LUT UP1, UPT, UPT, UPT, UPT, 0x80, 0x8 ;  /* 0x000000000008789c */ /* 0x000fe20003f2f070 */
[----:B------:R-:W-:Y:S01]  /*4ef0*/  SYNCS.ARRIVE.TRANS64.RED.A1T0 RZ, [UR13], RZ ;  /* 0x000000ffffff79a7 */ /* 0x000fe2000810040d */
[----:B------:R-:W-:Y:S09]  /*4f00*/  @P3 BRA `(.L_x_94) ;  /* 0xfffffff000943947 */ /* 0x000ff2000383ffff */
[----:B------:R-:W-:-:S04]  /*4f10*/  SHF.L.U32 R3, R31, 0x1f, RZ ;  /* 0x0000001f1f037819 */ /* 0x000fc800000006ff */
[----:B------:R-:W1:Y:S02]  /*4f20*/  SYNCS.PHASECHK.TRANS64.TRYWAIT P0, [UR7+0x60], R3 ;  /* 0x00006003ff0075a7 */ /* 0x000e640008001107 */
[----:B-1----:R-:W-:Y:S05]  /*4f30*/  @!P0 BRA `(.L_x_95) ;  /* 0x0000007000488947 */ /* 0x002fea0003800000 */
.L_x_181:
[----:B------:R-:W4:Y:S02]  /*4f40*/  SYNCS.PHASECHK.TRANS64.TRYWAIT P0, [UR7+0x68], R3 ;  /* 0x00006803ff0075a7 */ /* 0x000f240008001107 */
[----:B----4-:R-:W-:Y:S05]  /*4f50*/  @!P0 BRA `(.L_x_96) ;  /* 0x0000007000588947 */ /* 0x010fea0003800000 */
.L_x_183:
[----:B------:R-:W4:Y:S02]  /*4f60*/  SYNCS.PHASECHK.TRANS64.TRYWAIT P0, [UR7+0x70], R3 ;  /* 0x00007003ff0075a7 */ /* 0x000f240008001107 */
[----:B----4-:R-:W-:Y:S05]  /*4f70*/  @!P0 BRA `(.L_x_97) ;  /* 0x0000007000688947 */ /* 0x010fea0003800000 */
.L_x_185:
[----:B-1----:R-:W-:-:S07]  /*4f80*/  MOV R0, UR7 ;  /* 0x0000000700007c02 */ /* 0x002fce0008000f00 */
.L_x_98:
[----:B-1----:R-:W-:-:S04]  /*4f90*/  SHF.L.U32 R3, R31, 0x1f, RZ ;  /* 0x0000001f1f037819 */ /* 0x002fc800000006ff */
[----:B------:R1:W4:Y:S03]  /*4fa0*/  SYNCS.PHASECHK.TRANS64.TRYWAIT P0, [R0+URZ+0x78], R3 ;  /* 0x00007803000075a7 */ /* 0x00032600080011ff */
[----:B----4-:R-:W-:Y:S05]  /*4fb0*/  @!P0 NANOSLEEP.SYNCS 0x989680 ;  /* 0x009896800000895d */ /* 0x010fea0003900000 */
[----:B------:R-:W4:Y:S02]  /*4fc0*/  @!P0 SYNCS.PHASECHK.TRANS64 P0, [R0+URZ+0x78], R3 ;  /* 0x00007803000085a7 */ /* 0x000f2400080010ff */
[----:B--2-4-:R-:W-:Y:S05]  /*4fd0*/  @P0 EXIT ;  /* 0x000000000000094d */ /* 0x014fea0003800000 */
[----:B------:R-:W-:Y:S05]  /*4fe0*/  BRA `(.L_x_98) ;  /* 0xfffffffc00e87947 */ /* 0x000fea000383ffff */
.L_x_83:
[----:B------:R-:W-:-:S06]  /*4ff0*/  UISETP.GE.AND UP1, UPT, UR10, 0x4, UPT ;  /* 0x000000040a00788c */ /* 0x000fcc000bf26270 */
[----:B------:R-:W-:-:S13]  /*5000*/  PLOP3.LUT P0, PT, PT, PT, UP1, 0x80, 0x8 ;  /* 0x000000000008781c */ /* 0x000fda0003f0f018 */
[----:B------:R-:W-:Y:S05]  /*5010*/  @!P0 EXIT ;  /* 0x000000000000894d */ /* 0x000fea0003800000 */
[----:B------:R-:W-:Y:S01]  /*5020*/  BAR.SYNC.DEFER_BLOCKING 0x6, 0xa0 ;  /* 0x0182800000007b1d */ /* 0x000fe20000010000 */
[C---:B------:R-:W-:Y:S01]  /*5030*/  IMAD.SHL.U32 R3, R185.reuse, 0x40, RZ ;  /* 0x00000040b9037824 */ /* 0x040fe200078e00ff */
[C---:B------:R-:W-:Y:S01]  /*5040*/  LOP3.LUT R189, R185.reuse, 0x60, RZ, 0xc0, !PT ;  /* 0x00000060b9bd7812 */ /* 0x040fe200078ec0ff */
[C---:B------:R-:W-:Y:S01]  /*5050*/  IMAD.SHL.U32 R172, R185.reuse, 0x8, RZ ;  /* 0x00000008b9ac7824 */ /* 0x040fe200078e00ff */
[C---:B------:R-:W-:Y:S01]  /*5060*/  LOP3.LUT R187, R185.reuse, 0x2, RZ, 0xc0, !PT ;  /* 0x00000002b9bb7812 */ /* 0x040fe200078ec0ff */
[----:B------:R-:W-:Y:S01]  /*5070*/  IMAD.U32 R79, R185, 0x10000, RZ ;  /* 0x00010000b94f7824 */ /* 0x000fe200078e00ff */
[----:B------:R-:W-:Y:S02]  /*5080*/  UMOV UR49, 0x400 ;  /* 0x0000040000317882 */ /* 0x000fe40000000000 */
[----:B------:R-:W1:Y:S01]  /*5090*/  LDC R177, c[0x0][0x370] ;  /* 0x0000dc00ffb17b82 */ /* 0x000e620000000800 */
[----:B------:R-:W-:Y:S01]  /*50a0*/  ULEA UR49, UR37, UR49, 0x18 ;  /* 0x0000003125317291 */ /* 0x000fe2000f8ec0ff */
[----:B------:R-:W-:Y:S01]  /*50b0*/  LOP3.LUT R5, R3, 0x180, RZ, 0xc0, !PT ;  /* 0x0000018003057812 */ /* 0x000fe200078ec0ff */
[----:B------:R-:W-:Y:S01]  /*50c0*/  HFMA2 R192, -RZ, RZ, 0, 0 ;  /* 0x00000000ffc07431 */ /* 0x000fe200000001ff */
[----:B------:R-:W-:Y:S01]  /*50d0*/  LOP3.LUT R79, R79, 0x600000, RZ, 0xc0, !PT ;  /* 0x006000004f4f7812 */ /* 0x000fe200078ec0ff */
[----:B------:R-:W-:Y:S01]  /*50e0*/  UIADD3 UR4, UPT, UPT, UR49, 0x8200, URZ ;  /* 0x0000820031047890 */ /* 0x000fe2000fffe0ff */
[----:B------:R-:W-:Y:S01]  /*50f0*/  LOP3.LUT R172, R5, 0x30, R172, 0xf8, !PT ;  /* 0x0000003005ac7812 */ /* 0x000fe200078ef8ac */
[----:B------:R-:W-:Y:S01]  /*5100*/  IMAD.MOV.U32 R76, RZ, RZ, RZ ;  /* 0x000000ffff4c7224 */ /* 0x000fe200078e00ff */
[----:B------:R-:W2:Y:S01]  /*5110*/  LDC R74, c[0x0][0xb0c] ;  /* 0x0002c300ff4a7b82 */ /* 0x000ea20000000800 */
[----:B------:R-:W-:-:S02]  /*5120*/  LOP3.LUT R185, R185, 0x4, RZ, 0xc0, !PT ;  /* 0x00000004b9b97812 */ /* 0x000fc400078ec0ff */
[----:B------:R-:W-:Y:S02]  /*5130*/  CS2R R182, SRZ ;  /* 0x0000000000b67805 */ /* 0x000fe4000001ff00 */
[----:B------:R-:W-:Y:S02]  /*5140*/  LOP3.LUT R172, R172, 0x1e40, R3, 0xf8, !PT ;  /* 0x00001e40acac7812 */ /* 0x000fe400078ef803 */
[----:B------:R-:W-:Y:S02]  /*5150*/  CS2R R180, SRZ ;  /* 0x0000000000b47805 */ /* 0x000fe4000001ff00 */
[----:B------:R-:W-:Y:S01]  /*5160*/  IADD3 R184, PT, PT, -R185, 0x2, RZ ;  /* 0x00000002b9b87810 */ /* 0x000fe20007ffe1ff */
[----:B------:R-:W-:Y:S01]  /*5170*/  IMAD.MOV R176, RZ, RZ, -R187 ;  /* 0x000000ffffb07224 */ /* 0x000fe200078e0abb */
[----:B------:R-:W-:Y:S01]  /*5180*/  MOV R188, UR4 ;  /* 0x0000000400bc7c02 */ /* 0x000fe20008000f00 */
[----:B------:R-:W3:Y:S01]  /*5190*/  LDC R174, c[0x0][0xb20] ;  /* 0x0002c800ffae7b82 */ /* 0x000ee20000000800 */
[----:B------:R-:W4:Y:S01]  /*51a0*/  LDS R0, [UR49+0x120] ;  /* 0x00012031ff007984 */ /* 0x000f220008000800 */
[----:B------:R-:W-:Y:S01]  /*51b0*/  VIADD R186, R172, UR49 ;  /* 0x00000031acba7c36 */ /* 0x000fe20008000000 */
[----:B------:R-:W1:Y:S01]  /*51c0*/  LDCU.64 UR52, c[0x0][0x348] ;  /* 0x00006900ff3477ac */ /* 0x000e620008000a00 */
[----:B------:R-:W-:-:S02]  /*51d0*/  IMAD.MOV R175, RZ, RZ, -R185 ;  /* 0x000000ffffaf7224 */ /* 0x000fc400078e0ab9 */
[----:B------:R-:W-:Y:S01]  /*51e0*/  VIADD R186, R186, 0x200 ;  /* 0x00000200baba7836 */ /* 0x000fe20000000000 */
[----:B------:R-:W1:Y:S01]  /*51f0*/  LDCU.64 UR38, c[0x0][0x888] ;  /* 0x00011100ff2677ac */ /* 0x000e620008000a00 */
[----:B------:R-:W1:Y:S01]  /*5200*/  LDC R73, c[0x0][0xb30] ;  /* 0x0002cc00ff497b82 */ /* 0x000e620000000800 */
[----:B------:R-:W1:Y:S01]  /*5210*/  LDCU.64 UR44, c[0x0][0x890] ;  /* 0x00011200ff2c77ac */ /* 0x000e620008000a00 */
[----:B------:R-:W-:-:S06]  /*5220*/  UIADD3 UR48, UPT, UPT, UR49, 0x200, URZ ;  /* 0x0000020031307890 */ /* 0x000fcc000fffe0ff */
[----:B------:R-:W1:Y:S08]  /*5230*/  LDC.64 R168, c[0x0][0xb10] ;  /* 0x0002c400ffa87b82 */ /* 0x000e700000000a00 */
[----:B------:R-:W1:Y:S08]  /*5240*/  LDC.64 R70, c[0x0][0xb18] ;  /* 0x0002c600ff467b82 */ /* 0x000e700000000a00 */
[----:B------:R-:W1:Y:S08]  /*5250*/  LDC.64 R68, c[0x0][0xb28] ;  /* 0x0002ca00ff447b82 */ /* 0x000e700000000a00 */
[----:B------:R-:W1:Y:S01]  /*5260*/  LDC.64 R166, c[0x0][0x8b0] ;  /* 0x00022c00ffa67b82 */ /* 0x000e620000000a00 */
[----:B----4-:R-:W-:-:S07]  /*5270*/  IMAD.IADD R79, R0, 0x1, R79 ;  /* 0x00000001004f7824 */ /* 0x010fce00078e024f */
[----:B------:R-:W4:Y:S08]  /*5280*/  LDC.64 R164, c[0x0][0x8a8] ;  /* 0x00022a00ffa47b82 */ /* 0x000f300000000a00 */
[----:B--23--:R-:W1:Y:S02]  /*5290*/  LDC R178, c[0x0][0x374] ;  /* 0x0000dd00ffb27b82 */ /* 0x00ce640000000800 */
.L_x_143:
[----:B------:R-:W-:Y:S02]  /*52a0*/  LEA R0, R192, UR49, 0x3 ;  /* 0x00000031c0007c11 */ /* 0x000fe4000f8e18ff */
[----:B------:R-:W-:Y:S02]  /*52b0*/  SHF.L.U32 R3, R182, 0x1f, RZ ;  /* 0x0000001fb6037819 */ /* 0x000fe400000006ff */
[----:B-1----:R-:W-:Y:S02]  /*52c0*/  LEA R16, R192, UR49, 0x4 ;  /* 0x00000031c0107c11 */ /* 0x002fe4000f8e20ff */
[----:B------:R-:W2:Y:S02]  /*52d0*/  SYNCS.PHASECHK.TRANS64.TRYWAIT P0, [R0+URZ+0x90], R3 ;  /* 0x00009003000075a7 */ /* 0x000ea400080011ff */
[----:B--2---:R-:W-:Y:S05]  /*52e0*/  @!P0 BRA `(.L_x_99) ;  /* 0x0000006c00a48947 */ /* 0x004fea0003800000 */
.L_x_186:
[----:B------:R-:W3:Y:S01]  /*52f0*/  LDC.64 R12, c[0x0][0xb10] ;  /* 0x0002c400ff0c7b82 */ /* 0x000ee20000000a00 */
[----:B------:R-:W4:Y:S01]  /*5300*/  LDS.128 R16, [R16+0x100] ;  /* 0x0001000010107984 */ /* 0x000f220000000c00 */
[----:B-1----:R-:W-:Y:S01]  /*5310*/  ISETP.NE.AND P1, PT, R73, 0x1, PT ;  /* 0x000000014900780c */ /* 0x002fe20003f25270 */
[----:B--2---:R-:W-:Y:S01]  /*5320*/  VIADD R0, R0, 0xa0 ;  /* 0x000000a000007836 */ /* 0x004fe20000000000 */
[----:B------:R-:W-:Y:S04]  /*5330*/  ISETP.GE.AND P0, PT, R72, 0x1, PT ;  /* 0x000000014800780c */ /* 0x000fe80003f06270 */
[----:B------:R-:W1:Y:S01]  /*5340*/  LDC.64 R10, c[0x0][0xb18] ;  /* 0x0002c600ff0a7b82 */ /* 0x000e620000000a00 */
[----:B------:R-:W-:Y:S01]  /*5350*/  PRMT R0, RZ, 0x654, R0 ;  /* 0x00000654ff007816 */ /* 0x000fe20000000000 */
[----:B------:R-:W-:Y:S01]  /*5360*/  @!PT LDS RZ, [RZ] ;  /* 0x00000000fffff984 */ /* 0x000fe20000000800 */
[----:B------:R-:W-:Y:S01]  /*5370*/  @!PT LDS RZ, [RZ] ;  /* 0x00000000fffff984 */ /* 0x000fe20000000800 */
[----:B------:R-:W-:Y:S01]  /*5380*/  @!PT LDS RZ, [RZ] ;  /* 0x00000000fffff984 */ /* 0x000fe20000000800 */
[----:B------:R-:W-:Y:S01]  /*5390*/  @!PT LDS RZ, [RZ] ;  /* 0x00000000fffff984 */ /* 0x000fe20000000800 */
[----:B------:R2:W-:Y:S06]  /*53a0*/  MEMBAR.ALL.CTA ;  /* 0x0000000000007992 */ /* 0x0005ec0000008000 */
[----:B--2---:R-:W2:Y:S01]  /*53b0*/  FENCE.VIEW.ASYNC.S ;  /* 0x00000000000073c6 */ /* 0x004ea20000000000 */
[----:B------:R-:W1:Y:S08]  /*53c0*/  @!P1 LDC R14, c[0x0][0xb20] ;  /* 0x0002c800ff0e9b82 */ /* 0x000e700000000800 */
[----:B------:R-:W1:Y:S01]  /*53d0*/  @!P1 LDC R9, c[0x0][0xb0c] ;  /* 0x0002c300ff099b82 */ /* 0x000e620000000800 */
[----:B--2---:R2:W-:Y:S01]  /*53e0*/  SYNCS.ARRIVE.TRANS64.RED.A1T0 RZ, [R0+URZ], RZ ;  /* 0x000000ff00ff79a7 */ /* 0x0045e200081004ff */
[----:B----4-:R-:W-:Y:S04]  /*53f0*/  LOP3.LUT P4, RZ, R18, 0x1, RZ, 0xc0, !PT ;  /* 0x0000000112ff7812 */ /* 0x010fe8000788c0ff */
[----:B------:R-:W-:Y:S09]  /*5400*/  P2R R190, PR, RZ, 0x10 ;  /* 0x00000010ffbe7803 */ /* 0x000ff20000000000 */
[----:B------:R-:W-:Y:S02]  /*5410*/  @P4 MOV R77, R16 ;  /* 0x00000010004d4202 */ /* 0x000fe40000000f00 */
[----:B------:R-:W-:Y:S01]  /*5420*/  @P4 LOP3.LUT R75, R17, 0xffff, RZ, 0xc0, !PT ;  /* 0x0000ffff114b4812 */ /* 0x000fe200078ec0ff */
[----:B--23--:R-:W-:Y:S06]  /*5430*/  @!P0 BRA `(.L_x_100) ;  /* 0x0000000000a48947 */ /* 0x00cfec0003800000 */
[----:B------:R-:W-:Y:S01]  /*5440*/  IMAD.HI.U32 R23, R178, R71, RZ ;  /* 0x00000047b2177227 */ /* 0x000fe200078e00ff */
[----:B------:R-:W-:Y:S02]  /*5450*/  ISETP.NE.AND P0, PT, R70, 0x1, PT ;  /* 0x000000014600780c */ /* 0x000fe40003f05270 */
[----:B------:R-:W-:Y:S01]  /*5460*/  ISETP.NE.AND P2, PT, R72, 0x1, PT ;  /* 0x000000014800780c */ /* 0x000fe20003f45270 */
[----:B------:R-:W-:Y:S01]  /*5470*/  IMAD.HI.U32 R22, R177, R168, RZ ;  /* 0x000000a8b1167227 */ /* 0x000fe200078e00ff */
[----:B------:R-:W-:Y:S02]  /*5480*/  SHF.R.U32.HI R23, RZ, R174, R23 ;  /* 0x000000aeff177219 */ /* 0x000fe40000011617 */
[----:B------:R-:W-:Y:S01]  /*5490*/  ISETP.NE.AND P3, PT, R74, 0x1, PT ;  /* 0x000000014a00780c */ /* 0x000fe20003f65270 */
[----:B------:R-:W-:Y:S01]  /*54a0*/  IMAD.HI.U32 R26, R77, R168, RZ ;  /* 0x000000a84d1a7227 */ /* 0x000fe200078e00ff */
[----:B------:R-:W-:Y:S02]  /*54b0*/  SHF.R.U32.HI R22, RZ, R169, R22 ;  /* 0x000000a9ff167219 */ /* 0x000fe40000011616 */
[----:B------:R-:W-:Y:S01]  /*54c0*/  SEL R3, R178, R23, !P0 ;  /* 0x00000017b2037207 */ /* 0x000fe20004000000 */
[----:B------:R-:W-:Y:S01]  /*54d0*/  IMAD.HI.U32 R23, R75, R71, RZ ;  /* 0x000000474b177227 */ /* 0x000fe200078e00ff */
[----:B------:R-:W-:Y:S02]  /*54e0*/  SEL R7, R177, R22, !P3 ;  /* 0x00000016b1077207 */ /* 0x000fe40005800000 */
[----:B------:R-:W-:Y:S01]  /*54f0*/  SHF.R.U32.HI R26, RZ, R169, R26 ;  /* 0x000000a9ff1a7219 */ /* 0x000fe2000001161a */
[-C--:B------:R-:W-:Y:S04]  /*5500*/  IMAD.HI.U32 R22, R3, R68.reuse, RZ ;  /* 0x0000004403167227 */ /* 0x080fe800078e00ff */
[----:B------:R-:W-:Y:S01]  /*5510*/  IMAD.HI.U32 R24, R7, R68, RZ ;  /* 0x0000004407187227 */ /* 0x000fe200078e00ff */
[-C--:B------:R-:W-:Y:S02]  /*5520*/  @P2 SHF.R.U32.HI R3, RZ, R69.reuse, R22 ;  /* 0x00000045ff032219 */ /* 0x080fe40000011616 */
[----:B------:R-:W-:Y:S02]  /*5530*/  SHF.R.U32.HI R22, RZ, R174, R23 ;  /* 0x000000aeff167219 */ /* 0x000fe40000011617 */
[----:B------:R-:W-:Y:S01]  /*5540*/  @P2 SHF.R.U32.HI R7, RZ, R69, R24 ;  /* 0x00000045ff072219 */ /* 0x000fe20000011618 */
[C---:B------:R-:W-:Y:S01]  /*5550*/  IMAD R2, R72.reuse, R3, RZ ;  /* 0x0000000348027224 */ /* 0x040fe200078e02ff */
[----:B------:R-:W-:Y:S02]  /*5560*/  SEL R5, R75, R22, !P0 ;  /* 0x000000164b057207 */ /* 0x000fe40004000000 */
[----:B------:R-:W-:Y:S01]  /*5570*/  SEL R3, R77, R26, !P3 ;  /* 0x0000001a4d037207 */ /* 0x000fe20005800000 */
[----:B------:R-:W-:Y:S01]  /*5580*/  IMAD R4, R72, R7, RZ ;  /* 0x0000000748047224 */ /* 0x000fe200078e02ff */
[C---:B------:R-:W-:Y:S01]  /*5590*/  ISETP.GE.AND P0, PT, R5.reuse, R2, PT ;  /* 0x000000020500720c */ /* 0x040fe20003f06270 */
[----:B------:R-:W-:Y:S03]  /*55a0*/  IMAD.HI.U32 R6, R5, R68, RZ ;  /* 0x0000004405067227 */ /* 0x000fe600078e00ff */
[----:B------:R-:W-:Y:S01]  /*55b0*/  ISETP.GE.OR P0, PT, R3, R4, P0 ;  /* 0x000000040300720c */ /* 0x000fe20000706670 */
[----:B------:R-:W-:Y:S01]  /*55c0*/  IMAD.MOV R4, RZ, RZ, -R3 ;  /* 0x000000ffff047224 */ /* 0x000fe200078e0a03 */
[-C--:B------:R-:W-:Y:S03]  /*55d0*/  SHF.R.U32.HI R6, RZ, R69.reuse, R6 ;  /* 0x00000045ff067219 */ /* 0x080fe60000011606 */
[----:B------:R-:W-:Y:S01]  /*55e0*/  IMAD R77, R74, R4, R77 ;  /* 0x000000044a4d7224 */ /* 0x000fe200078e024d */
[----:B------:R-:W-:Y:S05]  /*55f0*/  SEL R15, R5, R6, !P2 ;  /* 0x00000006050f7207 */ /* 0x000fea0005000000 */
[----:B------:R-:W-:Y:S02]  /*5600*/  IMAD.MOV R6, RZ, RZ, -R15 ;  /* 0x000000ffff067224 */ /* 0x000fe400078e0a0f */
[C---:B------:R-:W-:Y:S04]  /*5610*/  @!P0 IMAD.HI.U32 R2, R3.reuse, R68, RZ ;  /* 0x0000004403028227 */ /* 0x040fe800078e00ff */
[----:B------:R-:W-:Y:S01]  /*5620*/  IMAD R6, R72, R6, R5 ;  /* 0x0000000648067224 */ /* 0x000fe200078e0205 */
[----:B------:R-:W-:Y:S04]  /*5630*/  @!P0 SHF.R.U32.HI R2, RZ, R69, R2 ;  /* 0x00000045ff028219 */ /* 0x000fe80000011602 */
[----:B------:R-:W-:Y:S02]  /*5640*/  @!P0 SEL R0, R3, R2, !P2 ;  /* 0x0000000203008207 */ /* 0x000fe40005000000 */
[----:B------:R-:W-:Y:S02]  /*5650*/  IADD3 R2, PT, PT, -R5, RZ, RZ ;  /* 0x000000ff05027210 */ /* 0x000fe40007ffe1ff */
[----:B------:R-:W-:Y:S01]  /*5660*/  @!P0 IADD3 R8, PT, PT, R15, -R0, RZ ;  /* 0x800000000f088210 */ /* 0x000fe20007ffe0ff */
[----:B------:R-:W-:Y:S02]  /*5670*/  @!P0 IMAD R0, R7, R6, R0 ;  /* 0x0000000607008224 */ /* 0x000fe400078e0200 */
[----:B------:R-:W-:Y:S02]  /*5680*/  IMAD R75, R70, R2, R75 ;  /* 0x00000002464b7224 */ /* 0x000fe400078e024b */
[----:B------:R-:W-:Y:S02]  /*5690*/  @!P0 IMAD R5, R8, R72, R3 ;  /* 0x0000004808058224 */ /* 0x000fe400078e0203 */
[----:B------:R-:W-:Y:S04]  /*56a0*/  @!P0 IMAD.MOV.U32 R3, RZ, RZ, R0 ;  /* 0x000000ffff038224 */ /* 0x000fe800078e0000 */
[----:B------:R-:W-:Y:S02]  /*56b0*/  IMAD R77, R3, R74, R77 ;  /* 0x0000004a034d7224 */ /* 0x000fe400078e024d */
[----:B------:R-:W-:Y:S07]  /*56c0*/  IMAD R75, R5, R70, R75 ;  /* 0x00000046054b7224 */ /* 0x000fee00078e024b */
.L_x_100:
[----:B-1----:R-:W-:Y:S01]  /*56d0*/  @!P1 ISETP.NE.AND P0, PT, R10, 0x1, PT ;  /* 0x000000010a00980c */ /* 0x002fe20003f05270 */
[----:B------:R-:W-:Y:S01]  /*56e0*/  @!P1 IMAD.HI.U32 R0, R77, R12, RZ ;  /* 0x0000000c4d009227 */ /* 0x000fe200078e00ff */
[----:B------:R-:W-:Y:S01]  /*56f0*/  @!P1 ISETP.NE.AND P2, PT, R9, 0x1, PT ;  /* 0x000000010900980c */ /* 0x000fe20003f45270 */
[----:B------:R-:W-:Y:S01]  /*5700*/  ULOP3.LUT UP0, URZ, UR48, 0x1b0, URZ, 0xc0, !UPT ;  /* 0x000001b030ff7892 */ /* 0x000fe2000f80c0ff */
[----:B------:R-:W-:Y:S01]  /*5710*/  R2UR UR42, R21 ;  /* 0x00000000152a72ca */ /* 0x000fe200000e0000 */
[----:B------:R-:W-:Y:S01]  /*5720*/  @!P1 IMAD.HI.U32 R3, R75, R11, RZ ;  /* 0x0000000b4b039227 */ /* 0x000fe200078e00ff */
[----:B------:R-:W-:Y:S02]  /*5730*/  @!P1 SHF.R.U32.HI R0, RZ, R13, R0 ;  /* 0x0000000dff009219 */ /* 0x000fe40000011600 */
[----:B------:R-:W-:Y:S01]  /*5740*/  R2UR UR41, R20 ;  /* 0x00000000142972ca */ /* 0x000fe200000e0000 */
[----:B------:R-:W-:Y:S01]  /*5750*/  VIADD R192, R192, 0x1 ;  /* 0x00000001c0c07836 */ /* 0x000fe20000000000 */
[----:B------:R-:W-:Y:S02]  /*5760*/  @!P1 SHF.R.U32.HI R2, RZ, R14, R3 ;  /* 0x0000000eff029219 */ /* 0x000fe40000011603 */
[----:B------:R-:W-:Y:S02]  /*5770*/  @!P1 SEL R3, R77, R0, !P2 ;  /* 0x000000004d039207 */ /* 0x000fe40005000000 */
[----:B------:R-:W-:Y:S02]  /*5780*/  @!P1 SEL R2, R75, R2, !P0 ;  /* 0x000000024b029207 */ /* 0x000fe40004000000 */
[----:B------:R-:W-:Y:S01]  /*5790*/  @P4 SHF.R.U32.HI R179, RZ, 0x10, R17 ;  /* 0x00000010ffb34819 */ /* 0x000fe20000011611 */
[----:B------:R-:W-:Y:S02]  /*57a0*/  USHF.L.U32 UR42, UR42, 0x7, URZ ;  /* 0x000000072a2a7899 */ /* 0x000fe400080006ff */
[----:B------:R-:W-:Y:S02]  /*57b0*/  @!P1 IMAD.IADD R0, R2, 0x1, -R3 ;  /* 0x0000000102009824 */ /* 0x000fe400078e0a03 */
[----:B------:R-:W-:Y:S01]  /*57c0*/  @!P1 IMAD.IADD R2, R3, 0x1, -R2 ;  /* 0x0000000103029824 */ /* 0x000fe200078e0a02 */
[----:B------:R-:W-:Y:S01]  /*57d0*/  USHF.L.U32 UR41, UR41, 0x8, URZ ;  /* 0x0000000829297899 */ /* 0x000fe200080006ff */
[----:B------:R-:W-:Y:S02]  /*57e0*/  @!P1 IMAD R77, R0, R9, R77 ;  /* 0x00000009004d9224 */ /* 0x000fe400078e024d */
[----:B------:R-:W-:Y:S01]  /*57f0*/  @!P1 IMAD R75, R2, R10, R75 ;  /* 0x0000000a024b9224 */ /* 0x000fe200078e024b */
[----:B------:R-:W-:Y:S08]  /*5800*/  BRA.U !UP0, `(.L_x_101) ;  /* 0x0000000108407547 */ /* 0x000ff0000b800000 */
[----:B------:R-:W1:Y:S01]  /*5810*/  LDCU.64 UR8, c[0x4][0x88] ;  /* 0x01001100ff0877ac */ /* 0x000e620008000a00 */
[----:B------:R-:W-:Y:S01]  /*5820*/  MOV R3, 0x0 ;  /* 0x0000000000037802 */ /* 0x000fe20000000f00 */
[----:B------:R-:W-:Y:S02]  /*5830*/  HFMA2 R12, -RZ, RZ, 0, 5.9604644775390625e-08 ;  /* 0x00000001ff0c7431 */ /* 0x000fe400000001ff */
[----:B------:R-:W-:Y:S02]  /*5840*/  IMAD.MOV.U32 R8, RZ, RZ, 0x70 ;  /* 0x00000070ff087424 */ /* 0x000fe400078e00ff */
[----:B------:R-:W-:Y:S01]  /*5850*/  IMAD.MOV.U32 R13, RZ, RZ, RZ ;  /* 0x000000ffff0d7224 */ /* 0x000fe200078e00ff */
[----:B------:R-:W2:Y:S01]  /*5860*/  LDCU.64 UR6, c[0x4][0x90] ;  /* 0x01001200ff0677ac */ /* 0x000ea20008000a00 */
[----:B------:R-:W3:Y:S01]  /*5870*/  LDC.64 R2, c[0x4][R3] ;  /* 0x0100000003027b82 */ /* 0x000ee20000000a00 */
[----:B------:R-:W4:Y:S01]  /*5880*/  LDCU.64 UR4, c[0x4][0x8] ;  /* 0x01000100ff0477ac */ /* 0x000f220008000a00 */
[----:B-1----:R-:W-:Y:S01]  /*5890*/  MOV R5, UR9 ;  /* 0x0000000900057c02 */ /* 0x002fe20008000f00 */
[----:B------:R-:W-:Y:S01]  /*58a0*/  IMAD.U32 R4, RZ, RZ, UR8 ;  /* 0x00000008ff047e24 */ /* 0x000fe2000f8e00ff */
[----:B--2---:R-:W-:Y:S01]  /*58b0*/  MOV R7, UR7 ;  /* 0x0000000700077c02 */ /* 0x004fe20008000f00 */
[----:B------:R-:W-:Y:S01]  /*58c0*/  IMAD.U32 R6, RZ, RZ, UR6 ;  /* 0x00000006ff067e24 */ /* 0x000fe2000f8e00ff */
[----:B----4-:R-:W-:Y:S01]  /*58d0*/  MOV R11, UR5 ;  /* 0x00000005000b7c02 */ /* 0x010fe20008000f00 */
[----:B------:R-:W-:Y:S02]  /*58e0*/  IMAD.U32 R10, RZ, RZ, UR4 ;  /* 0x00000004ff0a7e24 */ /* 0x000fe4000f8e00ff */
[----:B------:R-:W-:Y:S07]  /*58f0*/  LEPC R20, `(.L_x_101) ;  /* 0x000000001014794e */ /* 0x000fee0000000000 */
[----:B---3-5:R-:W-:Y:S05]  /*5900*/  CALL.ABS.NOINC R2 ;  /* 0x0000000002007343 */ /* 0x028fea0003c00000 */
.L_x_101:
[----:B------:R-:W-:Y:S01]  /*5910*/  LOP3.LUT P0, RZ, R188, 0x1b0, RZ, 0xc0, !PT ;  /* 0x000001b0bcff7812 */ /* 0x000fe2000780c0ff */
[----:B------:R-:W-:Y:S11]  /*5920*/  BSSY.RECONVERGENT B6, `(.L_x_102) ;  /* 0x0000013000067945 */ /* 0x000ff60003800200 */
[----:B------:R-:W-:Y:S01]  /*5930*/  @!UPT UIADD3 URZ, UPT, UPT, URZ, URZ, URZ ;  /* 0x000000fffffff290 */ /* 0x000fe2000fffe0ff */
[----:B------:R-:W-:Y:S05]  /*5940*/  @!P0 BRA `(.L_x_103) ;  /* 0x0000000000408947 */ /* 0x000fea0003800000 */
        /* <DEDUP_REMOVED lines=16> */
.L_x_103:
[----:B------:R-:W-:Y:S05]  /*5a50*/  BSYNC.RECONVERGENT B6 ;  /* 0x0000000000067941 */ /* 0x000fea0003800200 */
.L_x_102:
[----:B------:R-:W-:Y:S01]  /*5a60*/  ISETP.NE.U32.AND P4, PT, R166, RZ, PT ;  /* 0x000000ffa600720c */ /* 0x000fe20003f85070 */
[----:B------:R-:W-:Y:S01]  /*5a70*/  UISETP.NE.AND UP2, UPT, UR50, URZ, UPT ;  /* 0x000000ff3200728c */ /* 0x000fe2000bf45270 */
[----:B------:R-:W-:Y:S01]  /*5a80*/  ISETP.NE.U32.AND P2, PT, RZ, UR38, PT ;  /* 0x00000026ff007c0c */ /* 0x000fe2000bf45070 */
[----:B------:R-:W-:Y:S01]  /*5a90*/  UISETP.NE.U32.AND UP1, UPT, UR44, URZ, UPT ;  /* 0x000000ff2c00728c */ /* 0x000fe2000bf25070 */
[----:B------:R-:W-:Y:S01]  /*5aa0*/  ISETP.NE.AND.EX P4, PT, R167, RZ, PT, P4 ;  /* 0x000000ffa700720c */ /* 0x000fe20003f85340 */
[----:B------:R-:W-:Y:S01]  /*5ab0*/  UPLOP3.LUT UP0, UPT, UPT, UPT, UPT, 0x40, 0x4 ;  /* 0x000000000004789c */ /* 0x000fe20003f0e870 */
[----:B------:R-:W-:Y:S01]  /*5ac0*/  ISETP.NE.AND.EX P2, PT, RZ, UR39, PT, P2 ;  /* 0x00000027ff007c0c */ /* 0x000fe2000bf45320 */
[----:B------:R-:W-:Y:S01]  /*5ad0*/  UISETP.NE.AND.EX UP1, UPT, UR45, URZ, UPT, UP1 ;  /* 0x000000ff2d00728c */ /* 0x000fe2000bf25310 */
[----:B------:R-:W-:Y:S04]  /*5ae0*/  PLOP3.LUT P1, PT, PT, PT, UP2, 0x80, 0x8 ;  /* 0x000000000008781c */ /* 0x000fe80003f2f028 */
[----:B------:R-:W-:Y:S06]  /*5af0*/  @UP2 UPLOP3.LUT UP0, UPT, UPT, UPT, UP1, 0x80, 0x8 ;  /* 0x000000000008289c */ /* 0x000fec0003f0f010 */
[----:B------:R-:W-:Y:S01]  /*5b00*/  PLOP3.LUT P0, PT, PT, PT, UP0, 0x80, 0x8 ;  /* 0x000000000008781c */ /* 0x000fe20003f0f008 */
[----:B------:R-:W-:Y:S01]  /*5b10*/  @!UPT UIADD3 URZ, UPT, UPT, URZ, URZ, URZ ;  /* 0x000000fffffff290 */ /* 0x000fe2000fffe0ff */
[----:B------:R-:W-:Y:S11]  /*5b20*/  BRA.U !UP1, `(.L_x_104) ;  /* 0x0000000109387547 */ /* 0x000ff6000b800000 */
[----:B------:R-:W-:Y:S01]  /*5b30*/  UISETP.NE.U32.AND UP0, UPT, UR38, URZ, UPT ;  /* 0x000000ff2600728c */ /* 0x000fe2000bf05070 */
[----:B------:R-:W-:Y:S02]  /*5b40*/  HFMA2 R0, -RZ, RZ, 0, 5.9604644775390625e-08 ;  /* 0x00000001ff007431 */ /* 0x000fe400000001ff */
[----:B------:R-:W-:Y:S01]  /*5b50*/  IMAD.MOV.U32 R171, RZ, RZ, 0x1 ;  /* 0x00000001ffab7424 */ /* 0x000fe200078e00ff */
[----:B------:R-:W-:Y:S06]  /*5b60*/  UISETP.NE.AND.EX UP0, UPT, UR39, URZ, UPT, UP0 ;  /* 0x000000ff2700728c */ /* 0x000fec000bf05300 */
[----:B------:R-:W-:Y:S05]  /*5b70*/  PLOP3.LUT P3, PT, PT, PT, UP0, 0x80, 0x8 ;  /* 0x000000000008781c */ /* 0x000fea0003f6f008 */
[----:B------:R-:W1:Y:S01]  /*5b80*/  @UP0 LDCU.64 UR6, c[0x0][0x888] ;  /* 0x00011100ff0607ac */ /* 0x000e620008000a00 */
[----:B------:R-:W-:Y:S07]  /*5b90*/  @UP0 UIMAD UR4, UR36, UR44, URZ ;  /* 0x0000002c240402a4 */ /* 0x000fee000f8e02ff */
[----:B------:R-:W-:Y:S01]  /*5ba0*/  @!P3 PRMT R171, R0, 0x7610, R171 ;  /* 0x0000761000abb816 */ /* 0x000fe200000000ab */
[----:B-1----:R-:W-:Y:S03]  /*5bb0*/  @UP0 UIMAD.WIDE UR6, UR4, 0x4, UR6 ;  /* 0x00000004040608a5 */ /* 0x002fe6000f8e0206 */
[----:B------:R-:W1:Y:S03]  /*5bc0*/  @!UP0 LDCU UR4, c[0x0][0x880] ;  /* 0x00011000ff0487ac */ /* 0x000e660008000800 */
[----:B------:R-:W-:Y:S01]  /*5bd0*/  IMAD.U32 R2, RZ, RZ, UR6 ;  /* 0x00000006ff027e24 */ /* 0x000fe2000f8e00ff */
[----:B------:R-:W-:Y:S05]  /*5be0*/  MOV R3, UR7 ;  /* 0x0000000700037c02 */ /* 0x000fea0008000f00 */
[----:B-----5:R2:W5:Y:S02]  /*5bf0*/  @P3 LDG.E R81, desc[UR46][R2.64] ;  /* 0x0000002e02513981 */ /* 0x020564000c1e1900 */
[----:B-12---:R-:W-:Y:S02]  /*5c00*/  @!P3 IMAD.U32 R81, RZ, RZ, UR4 ;  /* 0x00000004ff51be24 */ /* 0x006fe4000f8e00ff */
.L_x_104:
[----:B------:R-:W-:Y:S05]  /*5c10*/  @!P4 BRA `(.L_x_105) ;  /* 0x000000000020c947 */ /* 0x000fea0003800000 */
[----:B------:R-:W-:Y:S04]  /*5c20*/  ISETP.NE.U32.AND P3, PT, R164, RZ, PT ;  /* 0x000000ffa400720c */ /* 0x000fe80003f65070 */
[----:B------:R-:W-:Y:S11]  /*5c30*/  ISETP.NE.AND.EX P3, PT, R165, RZ, PT, P3 ;  /* 0x000000ffa500720c */ /* 0x000ff60003f65330 */
[----:B------:R-:W-:Y:S02]  /*5c40*/  @!UPT UIADD3 URZ, UPT, UPT, URZ, URZ, URZ ;  /* 0x000000fffffff290 */ /* 0x000fe4000fffe0ff */
[----:B------:R-:W1:Y:S01]  /*5c50*/  @P3 LDC.64 R2, c[0x0][0x8a8] ;  /* 0x00022a00ff023b82 */ /* 0x000e620000000a00 */
[----:B------:R-:W-:Y:S04]  /*5c60*/  @P3 IMAD R0, R166, UR36, RZ ;  /* 0x00000024a6003c24 */ /* 0x000fe8000f8e02ff */
[----:B-1----:R-:W-:Y:S05]  /*5c70*/  @P3 IMAD.WIDE R2, R0, 0x4, R2 ;  /* 0x0000000400023825 */ /* 0x002fea00078e0202 */
[----:B-----5:R1:W5:Y:S02]  /*5c80*/  @P3 LDG.E R78, desc[UR46][R2.64] ;  /* 0x0000002e024e3981 */ /* 0x020364000c1e1900 */
[----:B-1----:R-:W2:Y:S02]  /*5c90*/  @!P3 LDC R78, c[0x0][0x8a0] ;  /* 0x00022800ff4ebb82 */ /* 0x002ea40000000800 */
.L_x_105:
[----:B-----5:R-:W-:Y:S01]  /*5ca0*/  FSETP.NEU.AND P4, PT, R81, RZ, PT ;  /* 0x000000ff5100720b */ /* 0x020fe20003f8d000 */
[----:B------:R-:W-:Y:S01]  /*5cb0*/  BSSY B1, `(.L_x_106) ;  /* 0x0000047000017945 */ /* 0x000fe20003800000 */
[----:B------:R-:W-:Y:S01]  /*5cc0*/  SEL R5, RZ, 0xffffffff, P2 ;  /* 0xffffffffff057807 */ /* 0x000fe20001000000 */
[----:B------:R-:W-:Y:S01]  /*5cd0*/  IMAD.MOV.U32 R196, RZ, RZ, 0x1 ;  /* 0x00000001ffc47424 */ /* 0x000fe200078e00ff */
[----:B------:R-:W-:Y:S01]  /*5ce0*/  LOP3.LUT P3, RZ, R171, 0xff, RZ, 0xc0, !PT ;  /* 0x000000ffabff7812 */ /* 0x000fe2000786c0ff */
[C---:B------:R-:W-:Y:S01]  /*5cf0*/  IMAD R80, R76.reuse, 0x100, R79 ;  /* 0x000001004c507824 */ /* 0x040fe200078e024f */
[----:B------:R-:W-:Y:S02]  /*5d00*/  @P1 SEL R0, RZ, 0xffffffff, P4 ;  /* 0xffffffffff001807 */ /* 0x000fe40002000000 */
[----:B------:R-:W-:Y:S02]  /*5d10*/  CS2R R162, SRZ ;  /* 0x0000000000a27805 */ /* 0x000fe4000001ff00 */
[----:B------:R-:W-:Y:S02]  /*5d20*/  LEA R3, R181, UR49, 0x3 ;  /* 0x00000031b5037c11 */ /* 0x000fe4000f8e18ff */
[----:B------:R-:W-:Y:S02]  /*5d30*/  CS2R R160, SRZ ;  /* 0x0000000000a07805 */ /* 0x000fe4000001ff00 */
[----:B------:R-:W-:Y:S02]  /*5d40*/  @P0 SEL R0, R5, R0, !P3 ;  /* 0x0000000005000207 */ /* 0x000fe40005800000 */
[----:B------:R-:W-:Y:S02]  /*5d50*/  CS2R R158, SRZ ;  /* 0x00000000009e7805 */ /* 0x000fe4000001ff00 */
[----:B------:R-:W-:Y:S02]  /*5d60*/  LEA R191, R76, UR49, 0x3 ;  /* 0x000000314cbf7c11 */ /* 0x000fe4000f8e18ff */
[----:B------:R-:W-:Y:S02]  /*5d70*/  CS2R R156, SRZ ;  /* 0x00000000009c7805 */ /* 0x000fe4000001ff00 */
[----:B------:R-:W-:Y:S02]  /*5d80*/  @P1 LOP3.LUT R0, R0, 0x1, RZ, 0xc0, !PT ;  /* 0x0000000100001812 */ /* 0x000fe400078ec0ff */
[----:B------:R-:W-:Y:S02]  /*5d90*/  CS2R R154, SRZ ;  /* 0x00000000009a7805 */ /* 0x000fe4000001ff00 */
[----:B------:R-:W-:Y:S02]  /*5da0*/  SHF.L.U32 R2, R183, 0x1f, RZ ;  /* 0x0000001fb7027819 */ /* 0x000fe400000006ff */
[----:B------:R-:W-:Y:S02]  /*5db0*/  CS2R R152, SRZ ;  /* 0x0000000000987805 */ /* 0x000fe4000001ff00 */
[----:B------:R-:W-:Y:S02]  /*5dc0*/  ISETP.NE.U32.OR P6, PT, R0, 0x1, !P1 ;  /* 0x000000010000780c */ /* 0x000fe40004fc5470 */
[----:B------:R-:W-:Y:S02]  /*5dd0*/  CS2R R150, SRZ ;  /* 0x0000000000967805 */ /* 0x000fe4000001ff00 */
[----:B------:R-:W-:Y:S02]  /*5de0*/  PLOP3.LUT P2, PT, PT, PT, UP1, 0x80, 0x8 ;  /* 0x000000000008781c */ /* 0x000fe40003f4f018 */
[----:B------:R-:W-:Y:S02]  /*5df0*/  CS2R R148, SRZ ;  /* 0x0000000000947805 */ /* 0x000fe4000001ff00 */
[----:B------:R-:W-:Y:S02]  /*5e00*/  SEL R0, RZ, 0xffffffff, P4 ;  /* 0xffffffffff007807 */ /* 0x000fe40002000000 */
[----:B------:R-:W-:Y:S03]  /*5e10*/  P2R R204, PR, RZ, 0x40 ;  /* 0x00000040ffcc7803 */ /* 0x000fe60000000000 */
[----:B------:R-:W-:Y:S04]  /*5e20*/  @P6 SHF.L.U32 R4, R180, 0x1f, RZ ;  /* 0x0000001fb4046819 */ /* 0x000fe800000006ff */
[----:B------:R-:W-:Y:S01]  /*5e30*/  @P2 SEL R0, R5, R0, !P3 ;  /* 0x0000000005002207 */ /* 0x000fe20005800000 */
[----:B------:R-:W1:Y:S03]  /*5e40*/  @P6 SYNCS.PHASECHK.TRANS64.TRYWAIT P1, [R3+URZ+0x40], R4 ;  /* 0x00004004030065a7 */ /* 0x000e6600080211ff */
[----:B------:R-:W-:Y:S04]  /*5e50*/  LOP3.LUT R0, R0, 0x1, RZ, 0xc0, !PT ;  /* 0x0000000100007812 */ /* 0x000fe800078ec0ff */
[----:B------:R-:W-:Y:S04]  /*5e60*/  ISETP.NE.U32.AND P5, PT, R0, 0x1, PT ;  /* 0x000000010000780c */ /* 0x000fe80003fa5070 */
[----:B------:R-:W-:Y:S01]  /*5e70*/  P2R R197, PR, RZ, 0x20 ;  /* 0x00000020ffc57803 */ /* 0x000fe20000000000 */
[----:B------:R3:W4:Y:S01]  /*5e80*/  SYNCS.PHASECHK.TRANS64.TRYWAIT P0, [R191+URZ+0xb0], R2 ;  /* 0x0000b002bf0075a7 */ /* 0x00072200080011ff */
[----:B-1----:R-:W-:Y:S01]  /*5e90*/  @P6 SEL R196, RZ, 0x1, !P1 ;  /* 0x00000001ffc46807 */ /* 0x002fe20004800000 */
[----:B---3--:R-:W-:Y:S06]  /*5ea0*/  @!P6 BRA `(.L_x_107) ;  /* 0x00000000009ce947 */ /* 0x008fec0003800000 */
[----:B------:R-:W-:Y:S01]  /*5eb0*/  @P5 IMAD R6, R181, 0x2000, R186 ;  /* 0x00002000b5065824 */ /* 0x000fe200078e02ba */
[----:B------:R-:W-:Y:S01]  /*5ec0*/  ISETP.NE.AND P1, PT, R196, RZ, PT ;  /* 0x000000ffc400720c */ /* 0x000fe20003f25270 */
[----:B------:R-:W-:Y:S01]  /*5ed0*/  BSSY B0, `(.L_x_108) ;  /* 0x0000010000007945 */ /* 0x000fe20003800000 */
[----:B------:R-:W-:Y:S01]  /*5ee0*/  CS2R R150, SRZ ;  /* 0x0000000000967805 */ /* 0x000fe2000001ff00 */
[--C-:B------:R-:W-:Y:S01]  /*5ef0*/  @P5 IMAD R7, R187, -0x10, R6.reuse ;  /* 0xfffffff0bb075824 */ /* 0x100fe200078e0206 */
[----:B------:R-:W-:Y:S01]  /*5f00*/  CS2R R148, SRZ ;  /* 0x0000000000947805 */ /* 0x000fe2000001ff00 */
[----:B------:R-:W-:Y:S01]  /*5f10*/  @P5 IMAD R5, R185, -0x10, R6 ;  /* 0xfffffff0b9055824 */ /* 0x000fe200078e0206 */
[----:B------:R-:W-:Y:S01]  /*5f20*/  CS2R R158, SRZ ;  /* 0x00000000009e7805 */ /* 0x000fe2000001ff00 */
[----:B------:R-:W-:Y:S01]  /*5f30*/  @P5 IMAD R4, R184, 0x10, R7 ;  /* 0x00000010b8045824 */ /* 0x000fe200078e0207 */
[----:B------:R-:W-:Y:S02]  /*5f40*/  CS2R R156, SRZ ;  /* 0x00000000009c7805 */ /* 0x000fe4000001ff00 */
[----:B------:R-:W-:Y:S02]  /*5f50*/  CS2R R154, SRZ ;  /* 0x00000000009a7805 */ /* 0x000fe4000001ff00 */
[----:B------:R-:W-:Y:S02]  /*5f60*/  CS2R R152, SRZ ;  /* 0x0000000000987805 */ /* 0x000fe4000001ff00 */
[----:B------:R-:W-:Y:S02]  /*5f70*/  CS2R R162, SRZ ;  /* 0x0000000000a27805 */ /* 0x000fe4000001ff00 */
[----:B------:R-:W-:Y:S01]  /*5f80*/  CS2R R160, SRZ ;  /* 0x0000000000a07805 */ /* 0x000fe2000001ff00 */
[----:B------:R-:W-:Y:S06]  /*5f90*/  @P1 BRA `(.L_x_109) ;  /* 0x00000000000c1947 */ /* 0x000fec0003800000 */
[----:B------:R-:W-:Y:S04]  /*5fa0*/  SHF.L.U32 R0, R180, 0x1f, RZ ;  /* 0x0000001fb4007819 */ /* 0x000fe800000006ff */
[----:B------:R-:W1:Y:S02]  /*5fb0*/  SYNCS.PHASECHK.TRANS64.TRYWAIT P1, [R3+URZ+0x40], R0 ;  /* 0x00004000030075a7 */ /* 0x000e6400080211ff */
[----:B-1----:R-:W-:Y:S05]  /*5fc0*/  @!P1 BRA `(.L_x_110) ;  /* 0x0000006000809947 */ /* 0x002fea0003800000 */
.L_x_109:
[----:B------:R-:W-:Y:S05]  /*5fd0*/  BSYNC B0 ;  /* 0x0000000000007941 */ /* 0x000fea0003800000 */
.L_x_108:
[----:B------:R-:W-:Y:S01]  /*5fe0*/  ISETP.NE.AND P1, PT, R197, RZ, PT ;  /* 0x000000ffc500720c */ /* 0x000fe20003f25270 */
[----:B-1----:R-:W-:Y:S02]  /*5ff0*/  VIADD R3, R3, 0x60 ;  /* 0x0000006003037836 */ /* 0x002fe40000000000 */
[----:B------:R-:W-:Y:S02]  /*6000*/  IMAD.U32 R0, RZ, RZ, UR37 ;  /* 0x00000025ff007e24 */ /* 0x000fe4000f8e00ff */
[----:B------:R-:W-:Y:S03]  /*6010*/  VIADD R181, R181, 0x1 ;  /* 0x00000001b5b57836 */ /* 0x000fe60000000000 */
[----:B------:R-:W-:Y:S05]  /*6020*/  PRMT R0, R0, 0x654, R3 ;  /* 0x0000065400007816 */ /* 0x000fea0000000003 */
[----:B------:R1:W3:Y:S04]  /*6030*/  @P1 LDS.128 R148, [R6] ;  /* 0x0000000006941984 */ /* 0x0002e80000000c00 */
[----:B------:R1:W1:Y:S04]  /*6040*/  @P1 LDS.128 R156, [R5+0x20] ;  /* 0x00002000059c1984 */ /* 0x0002680000000c00 */
[----:B------:R1:W1:Y:S04]  /*6050*/  @P1 LDS.128 R152, [R7+0x10] ;  /* 0x0000100007981984 */ /* 0x0002680000000c00 */
[----:B------:R1:W1:Y:S01]  /*6060*/  @P1 LDS.128 R160, [R4+0x10] ;  /* 0x0000100004a01984 */ /* 0x0002620000000c00 */
[C---:B------:R-:W-:Y:S01]  /*6070*/  ISETP.NE.AND P1, PT, R181.reuse, 0x4, PT ;  /* 0x00000004b500780c */ /* 0x040fe20003f25270 */
[----:B------:R-:W-:Y:S01]  /*6080*/  @!PT LDS RZ, [RZ] ;  /* 0x00000000fffff984 */ /* 0x000fe20000000800 */
[----:B------:R-:W-:Y:S01]  /*6090*/  @!PT LDS RZ, [RZ] ;  /* 0x00000000fffff984 */ /* 0x000fe20000000800 */
[----:B------:R-:W-:Y:S01]  /*60a0*/  @!PT LDS RZ, [RZ] ;  /* 0x00000000fffff984 */ /* 0x000fe20000000800 */
[----:B------:R-:W-:Y:S01]  /*60b0*/  @!PT LDS RZ, [RZ] ;  /* 0x00000000fffff984 */ /* 0x000fe20000000800 */
[----:B------:R5:W-:Y:S06]  /*60c0*/  MEMBAR.ALL.CTA ;  /* 0x0000000000007992 */ /* 0x000bec0000008000 */
[----:B-----5:R-:W5:Y:S01]  /*60d0*/  FENCE.VIEW.ASYNC.S ;  /* 0x00000000000073c6 */ /* 0x020f620000000000 */
[----:B------:R-:W-:Y:S02]  /*60e0*/  SEL R3, RZ, 0x1, P1 ;  /* 0x00000001ff037807 */ /* 0x000fe40000800000 */
[----:B------:R-:W-:Y:S02]  /*60f0*/  SEL R181, R181, RZ, P1 ;  /* 0x000000ffb5b57207 */ /* 0x000fe40000800000 */
[----:B------:R-:W-:Y:S01]  /*6100*/  LOP3.LUT R180, R180, R3, RZ, 0x3c, !PT ;  /* 0x00000003b4b47212 */ /* 0x000fe200078e3cff */
[----:B-----5:R1:W-:Y:S06]  /*6110*/  SYNCS.ARRIVE.TRANS64.RED.A1T0 RZ, [R0+URZ], RZ ;  /* 0x000000ff00ff79a7 */ /* 0x0203ec00081004ff */
.L_x_107:
[----:B------:R-:W-:Y:S05]  /*6120*/  BSYNC B1 ;  /* 0x0000000000017941 */ /* 0x000fea0003800000 */
.L_x_106:
[----:B-1----:R-:W-:Y:S04]  /*6130*/  SHF.R.U32.HI R0, RZ, 0x15, R80 ;  /* 0x00000015ff007819 */ /* 0x002fe80000011650 */
[----:B------:R-:W-:Y:S01]  /*6140*/  LOP3.LUT P1, RZ, R0, 0x3, R173, 0x48, !PT ;  /* 0x0000000300ff7812 */ /* 0x000fe200078248ad */
[----:B------:R-:W-:Y:S01]  /*6150*/  @!UPT UIADD3 URZ, UPT, UPT, URZ, URZ, URZ ;  /* 0x000000fffffff290 */ /* 0x000fe2000fffe0ff */
[----:B----4-:R-:W-:Y:S11]  /*6160*/  @P0 BRA `(.L_x_111) ;  /* 0x0000000000080947 */ /* 0x010ff60003800000 */
[----:B------:R-:W1:Y:S02]  /*6170*/  SYNCS.PHASECHK.TRANS64.TRYWAIT P0, [R191+URZ+0xb0], R2 ;  /* 0x0000b002bf0075a7 */ /* 0x000e6400080011ff */
[----:B-1----:R-:W-:Y:S05]  /*6180*/  @!P0 BRA `(.L_x_112) ;  /* 0x0000006000248947 */ /* 0x002fea0003800000 */
.L_x_111:
[----:B------:R-:W-:Y:S04]  /*6190*/  BSSY.RECONVERGENT B6, `(.L_x_113) ;  /* 0x0000012000067945 */ /* 0x000fe80003800200 */
[----:B------:R-:W-:Y:S05]  /*61a0*/  @!P1 BRA `(.L_x_114) ;  /* 0x0000000000409947 */ /* 0x000fea0003800000 */
[----:B------:R-:W4:Y:S01]  /*61b0*/  LDCU.64 UR8, c[0x4][0x78] ;  /* 0x01000f00ff0877ac */ /* 0x000f220008000a00 */
[----:B------:R-:W-:Y:S01]  /*61c0*/  MOV R3, 0x0 ;  /* 0x0000000000037802 */ /* 0x000fe20000000f00 */
[----:B------:R-:W-:Y:S02]  /*61d0*/  HFMA2 R12, -RZ, RZ, 0, 5.9604644775390625e-08 ;  /* 0x00000001ff0c7431 */ /* 0x000fe400000001ff */
[----:B------:R-:W-:Y:S02]  /*61e0*/  IMAD.MOV.U32 R8, RZ, RZ, 0x192 ;  /* 0x00000192ff087424 */ /* 0x000fe400078e00ff */
[----:B------:R-:W-:Y:S01]  /*61f0*/  IMAD.MOV.U32 R13, RZ, RZ, RZ ;  /* 0x000000ffff0d7224 */ /* 0x000fe200078e00ff */
[----:B------:R-:W5:Y:S01]  /*6200*/  LDCU.64 UR6, c[0x4][0x80] ;  /* 0x01001000ff0677ac */ /* 0x000f620008000a00 */
[----:B-1----:R-:W1:Y:S01]  /*6210*/  LDC.64 R2, c[0x4][R3] ;  /* 0x0100000003027b82 */ /* 0x002e620000000a00 */
[----:B------:R-:W2:Y:S01]  /*6220*/  LDCU.64 UR4, c[0x4][0x18] ;  /* 0x01000300ff0477ac */ /* 0x000ea20008000a00 */
[----:B----4-:R-:W-:Y:S01]  /*6230*/  MOV R5, UR9 ;  /* 0x0000000900057c02 */ /* 0x010fe20008000f00 */
[----:B------:R-:W-:Y:S01]  /*6240*/  IMAD.U32 R4, RZ, RZ, UR8 ;  /* 0x00000008ff047e24 */ /* 0x000fe2000f8e00ff */
[----:B-----5:R-:W-:Y:S01]  /*6250*/  MOV R7, UR7 ;  /* 0x0000000700077c02 */ /* 0x020fe20008000f00 */
[----:B------:R-:W-:Y:S01]  /*6260*/  IMAD.U32 R6, RZ, RZ, UR6 ;  /* 0x00000006ff067e24 */ /* 0x000fe2000f8e00ff */
[----:B--2---:R-:W-:Y:S01]  /*6270*/  MOV R11, UR5 ;  /* 0x00000005000b7c02 */ /* 0x004fe20008000f00 */
[----:B------:R-:W-:Y:S02]  /*6280*/  IMAD.U32 R10, RZ, RZ, UR4 ;  /* 0x00000004ff0a7e24 */ /* 0x000fe4000f8e00ff */
[----:B------:R-:W-:Y:S07]  /*6290*/  LEPC R20, `(.L_x_114) ;  /* 0x000000001014794e */ /* 0x000fee0000000000 */
[----:B-1-3--:R-:W-:Y:S05]  /*62a0*/  CALL.ABS.NOINC R2 ;  /* 0x0000000002007343 */ /* 0x00afea0003c00000 */
.L_x_114:
[----:B------:R-:W-:Y:S05]  /*62b0*/  BSYNC.RECONVERGENT B6 ;  /* 0x0000000000067941 */ /* 0x000fea0003800200 */
.L_x_113:
[-C--:B---3--:R-:W-:Y:S01]  /*62c0*/  F2FP.F16.E5M2.UNPACK_B R83, R148.reuse ;  /* 0x00000094ff53723e */ /* 0x088fe200020004ff */
[----:B------:R-:W-:Y:S05]  /*62d0*/  WARPSYNC.ALL ;  /* 0x0000000000007948 */ /* 0x000fea0003800000 */
[----:B------:R-:W-:Y:S01]  /*62e0*/  R2UR UR4, R80 ;  /* 0x00000000500472ca */ /* 0x000fe200000e0000 */
[--C-:B------:R-:W-:Y:S01]  /*62f0*/  HADD2.F32 R82, -RZ, R83.reuse.H0_H0 ;  /* 0x20000053ff527230 */ /* 0x100fe20000004100 */
[----:B------:R-:W-:Y:S01]  /*6300*/  F2FP.F16.E5M2.UNPACK_B R85, R148.H1 ;  /* 0x00000094ff55723e */ /* 0x000fe200030004ff */
[----:B------:R-:W-:Y:S01]  /*6310*/  HADD2.F32 R83, -RZ, R83.H1_H1 ;  /* 0x30000053ff537230 */ /* 0x000fe20000004100 */
[-C--:B------:R-:W-:Y:S01]  /*6320*/  F2FP.F16.E5M2.UNPACK_B R87, R149.reuse ;  /* 0x00000095ff57723e */ /* 0x080fe200020004ff */
[----:B------:R-:W-:Y:S01]  /*6330*/  BSSY.RECONVERGENT B0, `(.L_x_115) ;  /* 0x000011d000007945 */ /* 0x000fe20003800200 */
[----:B------:R-:W-:Y:S01]  /*6340*/  F2FP.F16.E5M2.UNPACK_B R89, R149.H1 ;  /* 0x00000095ff59723e */ /* 0x000fe200030004ff */
[----:B------:R-:W-:Y:S01]  /*6350*/  HADD2.F32 R84, -RZ, R85.H0_H0 ;  /* 0x20000055ff547230 */ /* 0x000fe20000004100 */
[-C--:B------:R-:W-:Y:S01]  /*6360*/  F2FP.F16.E5M2.UNPACK_B R91, R150.reuse ;  /* 0x00000096ff5b723e */ /* 0x080fe200020004ff */
[----:B------:R-:W-:Y:S01]  /*6370*/  HADD2.F32 R88, -RZ, R87.H1_H1 ;  /* 0x30000057ff587230 */ /* 0x000fe20000004100 */
[----:B------:R-:W-:Y:S01]  /*6380*/  F2FP.F16.E5M2.UNPACK_B R93, R150.H1 ;  /* 0x00000096ff5d723e */ /* 0x000fe200030004ff */
[----:B------:R-:W-:Y:S01]  /*6390*/  HADD2.F32 R86, -RZ, R85.H1_H1 ;  /* 0x30000055ff567230 */ /* 0x000fe20000004100 */
[-C--:B------:R-:W-:Y:S01]  /*63a0*/  F2FP.F16.E5M2.UNPACK_B R95, R151.reuse ;  /* 0x00000097ff5f723e */ /* 0x080fe200020004ff */
[----:B------:R-:W2:Y:S01]  /*63b0*/  LDTM.x64 R4, tmem[UR4] ;  /* 0x00000004000479ee */ /* 0x000ea20008340000 */
[----:B------:R-:W-:Y:S01]  /*63c0*/  F2FP.F16.E5M2.UNPACK_B R97, R151.H1 ;  /* 0x00000097ff61723e */ /* 0x000fe200030004ff */
[----:B------:R-:W-:Y:S01]  /*63d0*/  HADD2.F32 R85, -RZ, R87.H0_H0 ;  /* 0x20000057ff557230 */ /* 0x000fe20000004100 */
[-C--:B------:R-:W-:Y:S01]  /*63e0*/  F2FP.F16.E5M2.UNPACK_B R99, R152.reuse ;  /* 0x00000098ff63723e */ /* 0x080fe200020004ff */
[----:B------:R-:W-:Y:S01]  /*63f0*/  HADD2.F32 R87, -RZ, R89.H0_H0 ;  /* 0x20000059ff577230 */ /* 0x000fe20000004100 */
[----:B------:R-:W-:Y:S01]  /*6400*/  F2FP.F16.E5M2.UNPACK_B R101, R152.H1 ;  /* 0x00000098ff65723e */ /* 0x000fe200030004ff */
[----:B------:R-:W-:Y:S01]  /*6410*/  HADD2.F32 R92, -RZ, R91.H1_H1 ;  /* 0x3000005bff5c7230 */ /* 0x000fe20000004100 */
[----:B------:R-:W-:Y:S01]  /*6420*/  SHF.L.U32 R199, R176, 0x4, RZ ;  /* 0x00000004b0c77819 */ /* 0x000fe200000006ff */
[----:B------:R-:W-:Y:S01]  /*6430*/  HADD2.F32 R96, -RZ, R95.H1_H1 ;  /* 0x3000005fff607230 */ /* 0x000fe20000004100 */
[----:B------:R-:W-:Y:S01]  /*6440*/  SHF.L.U32 R205, R175, 0x4, RZ ;  /* 0x00000004afcd7819 */ /* 0x000fe200000006ff */
[----:B------:R-:W-:Y:S01]  /*6450*/  HADD2.F32 R100, -RZ, R99.H1_H1 ;  /* 0x30000063ff647230 */ /* 0x000fe20000004100 */
[----:B------:R-:W-:Y:S01]  /*6460*/  SHF.L.U32 R198, R184, 0x4, RZ ;  /* 0x00000004b8c67819 */ /* 0x000fe200000006ff */
[----:B------:R-:W-:Y:S01]  /*6470*/  HADD2.F32 R90, -RZ, R89.H1_H1 ;  /* 0x30000059ff5a7230 */ /* 0x000fe20000004100 */
[----:B------:R-:W-:Y:S01]  /*6480*/  IADD3 R195, PT, PT, R186, R205, RZ ;  /* 0x000000cdbac37210 */ /* 0x000fe20007ffe0ff */
[----:B------:R-:W-:Y:S01]  /*6490*/  HADD2.F32 R89, -RZ, R91.H0_H0 ;  /* 0x2000005bff597230 */ /* 0x000fe20000004100 */
[-C--:B------:R-:W-:Y:S01]  /*64a0*/  F2FP.F16.E5M2.UNPACK_B R103, R153.reuse ;  /* 0x00000099ff67723e */ /* 0x080fe200020004ff */
[--C-:B------:R-:W-:Y:S01]  /*64b0*/  HADD2.F32 R91, -RZ, R93.reuse.H0_H0 ;  /* 0x2000005dff5b7230 */ /* 0x100fe20000004100 */
[----:B------:R-:W-:Y:S01]  /*64c0*/  F2FP.F16.E5M2.UNPACK_B R105, R153.H1 ;  /* 0x00000099ff69723e */ /* 0x000fe200030004ff */
[----:B------:R-:W-:Y:S01]  /*64d0*/  HADD2.F32 R94, -RZ, R93.H1_H1 ;  /* 0x3000005dff5e7230 */ /* 0x000fe20000004100 */
[-C--:B------:R-:W-:Y:S01]  /*64e0*/  F2FP.F16.E5M2.UNPACK_B R107, R154.reuse ;  /* 0x0000009aff6b723e */ /* 0x080fe200020004ff */
[----:B------:R-:W-:Y:S01]  /*64f0*/  HADD2.F32 R93, -RZ, R95.H0_H0 ;  /* 0x2000005fff5d7230 */ /* 0x000fe20000004100 */
[----:B------:R-:W-:Y:S01]  /*6500*/  F2FP.F16.E5M2.UNPACK_B R109, R154.H1 ;  /* 0x0000009aff6d723e */ /* 0x000fe200030004ff */
[----:B------:R-:W-:Y:S01]  /*6510*/  HADD2.F32 R104, -RZ, R103.H1_H1 ;  /* 0x30000067ff687230 */ /* 0x000fe20000004100 */
[----:B------:R-:W-:Y:S01]  /*6520*/  F2FP.F16.E5M2.UNPACK_B R111, R155 ;  /* 0x0000009bff6f723e */ /* 0x000fe200020004ff */
[C---:B--2---:R-:W-:Y:S01]  /*6530*/  FMUL R0, R78.reuse, R4 ;  /* 0x000000044e007220 */ /* 0x044fe20000400000 */
[C---:B-1----:R-:W-:Y:S01]  /*6540*/  FMUL R2, R78.reuse, R5 ;  /* 0x000000054e027220 */ /* 0x042fe20000400000 */
[C---:B------:R-:W-:Y:S01]  /*6550*/  FMUL R4, R78.reuse, R8 ;  /* 0x000000084e047220 */ /* 0x040fe20000400000 */
[C---:B------:R-:W-:Y:S01]  /*6560*/  FMUL R5, R78.reuse, R9 ;  /* 0x000000094e057220 */ /* 0x040fe20000400000 */
[C---:B------:R-:W-:Y:S01]  /*6570*/  FFMA R0, R81.reuse, R82, R0 ;  /* 0x0000005251007223 */ /* 0x040fe20000000000 */
[C---:B------:R-:W-:Y:S01]  /*6580*/  FFMA R2, R81.reuse, R83, R2 ;  /* 0x0000005351027223 */ /* 0x040fe20000000002 */
[C---:B------:R-:W-:Y:S01]  /*6590*/  FMUL R8, R78.reuse, R12 ;  /* 0x0000000c4e087220 */ /* 0x040fe20000400000 */
[C---:B------:R-:W-:Y:S01]  /*65a0*/  FMUL R9, R78.reuse, R13 ;  /* 0x0000000d4e097220 */ /* 0x040fe20000400000 */
[C---:B------:R-:W-:Y:S01]  /*65b0*/  FMUL R12, R78.reuse, R16 ;  /* 0x000000104e0c7220 */ /* 0x040fe20000400000 */
[C---:B------:R-:W-:Y:S01]  /*65c0*/  FMUL R13, R78.reuse, R17 ;  /* 0x000000114e0d7220 */ /* 0x040fe20000400000 */
[C---:B------:R-:W-:Y:S01]  /*65d0*/  FMUL R16, R78.reuse, R20 ;  /* 0x000000144e107220 */ /* 0x040fe20000400000 */
[C---:B------:R-:W-:Y:S01]  /*65e0*/  FMUL R17, R78.reuse, R21 ;  /* 0x000000154e117220 */ /* 0x040fe20000400000 */
[C---:B------:R-:W-:Y:S01]  /*65f0*/  FMUL R20, R78.reuse, R24 ;  /* 0x000000184e147220 */ /* 0x040fe20000400000 */
[C---:B------:R-:W-:Y:S01]  /*6600*/  FMUL R21, R78.reuse, R25 ;  /* 0x000000194e157220 */ /* 0x040fe20000400000 */
[----:B------:R-:W-:Y:S02]  /*6610*/  HADD2.F32 R108, -RZ, R107.H1_H1 ;  /* 0x3000006bff6c7230 */ /* 0x000fe40000004100 */
[C---:B------:R-:W-:Y:S01]  /*6620*/  FMUL R24, R78.reuse, R28 ;  /* 0x0000001c4e187220 */ /* 0x040fe20000400000 */
[C---:B------:R-:W-:Y:S01]  /*6630*/  FMUL R25, R78.reuse, R29 ;  /* 0x0000001d4e197220 */ /* 0x040fe20000400000 */
[----:B------:R-:W-:Y:S02]  /*6640*/  HADD2.F32 R112, -RZ, R111.H1_H1 ;  /* 0x3000006fff707230 */ /* 0x000fe40000004100 */
[C---:B------:R-:W-:Y:S01]  /*6650*/  FMUL R28, R78.reuse, R32 ;  /* 0x000000204e1c7220 */ /* 0x040fe20000400000 */
[C---:B------:R-:W-:Y:S01]  /*6660*/  FMUL R29, R78.reuse, R33 ;  /* 0x000000214e1d7220 */ /* 0x040fe20000400000 */
[C---:B------:R-:W-:Y:S01]  /*6670*/  FMUL R32, R78.reuse, R36 ;  /* 0x000000244e207220 */ /* 0x040fe20000400000 */
[----:B------:R-:W-:Y:S01]  /*6680*/  F2FP.F16.E5M2.UNPACK_B R113, R155.H1 ;  /* 0x0000009bff71723e */ /* 0x000fe200030004ff */
[C---:B------:R-:W-:Y:S01]  /*6690*/  FMUL R33, R78.reuse, R37 ;  /* 0x000000254e217220 */ /* 0x040fe20000400000 */
[C---:B------:R-:W-:Y:S01]  /*66a0*/  FMUL R36, R78.reuse, R40 ;  /* 0x000000284e247220 */ /* 0x040fe20000400000 */
[----:B------:R-:W-:Y:S01]  /*66b0*/  F2FP.F16.E5M2.UNPACK_B R115, R156 ;  /* 0x0000009cff73723e */ /* 0x000fe200020004ff */
[C---:B------:R-:W-:Y:S01]  /*66c0*/  FMUL R37, R78.reuse, R41 ;  /* 0x000000294e257220 */ /* 0x040fe20000400000 */
[C---:B------:R-:W-:Y:S01]  /*66d0*/  FMUL R40, R78.reuse, R44 ;  /* 0x0000002c4e287220 */ /* 0x040fe20000400000 */
[----:B------:R-:W-:Y:S01]  /*66e0*/  F2FP.F16.E5M2.UNPACK_B R117, R156.H1 ;  /* 0x0000009cff75723e */ /* 0x000fe200030004ff */
[C---:B------:R-:W-:Y:S01]  /*66f0*/  FMUL R41, R78.reuse, R45 ;  /* 0x0000002d4e297220 */ /* 0x040fe20000400000 */
[----:B------:R-:W-:Y:S02]  /*6700*/  HADD2.F32 R116, -RZ, R115.H1_H1 ;  /* 0x30000073ff747230 */ /* 0x000fe40000004100 */
        /* <DEDUP_REMOVED lines=21> */
[C---:B------:R-:W-:Y:S01]  /*6860*/  FFMA R3, R81.reuse, R84, R3 ;  /* 0x0000005451037223 */ /* 0x040fe20000000003 */
[----:B------:R-:W-:Y:S01]  /*6870*/  F2FP.F16.E5M2.UNPACK_B R131, R160 ;  /* 0x000000a0ff83723e */ /* 0x000fe200020004ff */
[C---:B------:R-:W-:Y:S01]  /*6880*/  FFMA R7, R81.reuse, R86, R7 ;  /* 0x0000005651077223 */ /* 0x040fe20000000007 */
[C---:B------:R-:W-:Y:S01]  /*6890*/  FFMA R4, R81.reuse, R85, R4 ;  /* 0x0000005551047223 */ /* 0x040fe20000000004 */
[----:B------:R-:W-:Y:S01]  /*68a0*/  F2FP.F16.E5M2.UNPACK_B R133, R160.H1 ;  /* 0x000000a0ff85723e */ /* 0x000fe200030004ff */
[----:B------:R-:W-:Y:S01]  /*68b0*/  FFMA R5, R81, R88, R5 ;  /* 0x0000005851057223 */ /* 0x000fe20000000005 */
[----:B------:R-:W-:Y:S01]  /*68c0*/  HADD2.F32 R132, -RZ, R131.H1_H1 ;  /* 0x30000083ff847230 */ /* 0x000fe20000004100 */
[----:B------:R-:W-:Y:S01]  /*68d0*/  F2FP.SATFINITE.E5M2.F32.PACK_AB_MERGE_C R193, R7, R3, RZ ;  /* 0x0000000307c1723e */ /* 0x000fe200048060ff */
[C---:B------:R-:W-:Y:S01]  /*68e0*/  FMUL R6, R78.reuse, R10 ;  /* 0x0000000a4e067220 */ /* 0x040fe20000400000 */
[C---:B------:R-:W-:Y:S01]  /*68f0*/  FMUL R11, R78.reuse, R11 ;  /* 0x0000000b4e0b7220 */ /* 0x040fe20000400000 */
[----:B------:R-:W-:Y:S01]  /*6900*/  FMUL R10, R78, R14 ;  /* 0x0000000e4e0a7220 */ /* 0x000fe20000400000 */
[----:B------:R-:W-:Y:S01]  /*6910*/  F2FP.F16.E5M2.UNPACK_B R135, R161 ;  /* 0x000000a1ff87723e */ /* 0x000fe200020004ff */
[C---:B------:R-:W-:Y:S01]  /*6920*/  FFMA R6, R81.reuse, R87, R6 ;  /* 0x0000005751067223 */ /* 0x040fe20000000006 */
[----:B------:R-:W-:Y:S01]  /*6930*/  F2FP.SATFINITE.E5M2.F32.PACK_AB_MERGE_C R200, R2, R0, R193 ;  /* 0x0000000002c8723e */ /* 0x000fe200048060c1 */
[C---:B------:R-:W-:Y:S01]  /*6940*/  FFMA R11, R81.reuse, R90, R11 ;  /* 0x0000005a510b7223 */ /* 0x040fe2000000000b */
[----:B------:R-:W-:Y:S01]  /*6950*/  IADD3 R193, PT, PT, R186, R199, RZ ;  /* 0x000000c7bac17210 */ /* 0x000fe20007ffe0ff */
[C---:B------:R-:W-:Y:S01]  /*6960*/  FFMA R8, R81.reuse, R89, R8 ;  /* 0x0000005951087223 */ /* 0x040fe20000000008 */
[C---:B------:R-:W-:Y:S01]  /*6970*/  FFMA R9, R81.reuse, R92, R9 ;  /* 0x0000005c51097223 */ /* 0x040fe20000000009 */
[----:B------:R-:W-:Y:S01]  /*6980*/  HADD2.F32 R95, -RZ, R97.H0_H0 ;  /* 0x20000061ff5f7230 */ /* 0x000fe20000004100 */
[----:B------:R-:W-:Y:S01]  /*6990*/  IADD3 R194, PT, PT, R198, R193, RZ ;  /* 0x000000c1c6c27210 */ /* 0x000fe20007ffe0ff */
[----:B------:R-:W-:Y:S01]  /*69a0*/  FFMA R10, R81, R91, R10 ;  /* 0x0000005b510a7223 */ /* 0x000fe2000000000a */
[----:B------:R-:W-:Y:S01]  /*69b0*/  F2FP.SATFINITE.E5M2.F32.PACK_AB_MERGE_C R201, R11, R6, RZ ;  /* 0x000000060bc9723e */ /* 0x000fe200048060ff */
[----:B------:R-:W-:Y:S02]  /*69c0*/  HADD2.F32 R136, -RZ, R135.H1_H1 ;  /* 0x30000087ff887230 */ /* 0x000fe40000004100 */
[C---:B------:R-:W-:Y:S01]  /*69d0*/  FMUL R15, R78.reuse, R15 ;  /* 0x0000000f4e0f7220 */ /* 0x040fe20000400000 */
[----:B------:R-:W-:Y:S01]  /*69e0*/  HADD2.F32 R98, -RZ, R97.H1_H1 ;  /* 0x30000061ff627230 */ /* 0x000fe20000004100 */
[----:B------:R-:W-:Y:S01]  /*69f0*/  F2FP.SATFINITE.E5M2.F32.PACK_AB_MERGE_C R201, R5, R4, R201 ;  /* 0x0000000405c9723e */ /* 0x000fe200048060c9 */
[----:B------:R-:W-:Y:S02]  /*6a00*/  HADD2.F32 R97, -RZ, R99.H0_H0 ;  /* 0x20000063ff617230 */ /* 0x000fe40000004100 */
[C---:B------:R-:W-:Y:S01]  /*6a10*/  FFMA R15, R81.reuse, R94, R15 ;  /* 0x0000005e510f7223 */ /* 0x040fe2000000000f */
[C---:B------:R-:W-:Y:S01]  /*6a20*/  FFMA R12, R81.reuse, R93, R12 ;  /* 0x0000005d510c7223 */ /* 0x040fe2000000000c */
[----:B------:R-:W-:Y:S01]  /*6a30*/  FFMA R13, R81, R96, R13 ;  /* 0x00000060510d7223 */ /* 0x000fe2000000000d */
[C---:B------:R-:W-:Y:S01]  /*6a40*/  FMUL R14, R78.reuse, R18 ;  /* 0x000000124e0e7220 */ /* 0x040fe20000400000 */
[C---:B------:R-:W-:Y:S01]  /*6a50*/  FMUL R19, R78.reuse, R19 ;  /* 0x000000134e137220 */ /* 0x040fe20000400000 */
[--C-:B------:R-:W-:Y:S01]  /*6a60*/  HADD2.F32 R99, -RZ, R101.reuse.H0_H0 ;  /* 0x20000065ff637230 */ /* 0x100fe20000004100 */
[----:B------:R-:W-:Y:S01]  /*6a70*/  F2FP.SATFINITE.E5M2.F32.PACK_AB_MERGE_C R202, R15, R10, RZ ;  /* 0x0000000a0fca723e */ /* 0x000fe200048060ff */
[C---:B------:R-:W-:Y:S01]  /*6a80*/  FFMA R14, R81.reuse, R95, R14 ;  /* 0x0000005f510e7223 */ /* 0x040fe2000000000e */
[C---:B------:R-:W-:Y:S01]  /*6a90*/  FFMA R19, R81.reuse, R98, R19 ;  /* 0x0000006251137223 */ /* 0x040fe20000000013 */
[----:B------:R-:W-:Y:S01]  /*6aa0*/  FFMA R16, R81, R97, R16 ;  /* 0x0000006151107223 */ /* 0x000fe20000000010 */
[----:B------:R-:W-:Y:S01]  /*6ab0*/  F2FP.F16.E5M2.UNPACK_B R137, R161.H1 ;  /* 0x000000a1ff89723e */ /* 0x000fe200030004ff */
[----:B------:R-:W-:Y:S01]  /*6ac0*/  HADD2.F32 R102, -RZ, R101.H1_H1 ;  /* 0x30000065ff667230 */ /* 0x000fe20000004100 */
[----:B------:R-:W-:Y:S01]  /*6ad0*/  F2FP.SATFINITE.E5M2.F32.PACK_AB_MERGE_C R202, R9, R8, R202 ;  /* 0x0000000809ca723e */ /* 0x000fe200048060ca */
[----:B------:R-:W-:Y:S01]  /*6ae0*/  FFMA R17, R81, R100, R17 ;  /* 0x0000006451117223 */ /* 0x000fe20000000011 */
[----:B------:R-:W-:Y:S01]  /*6af0*/  F2FP.SATFINITE.E5M2.F32.PACK_AB_MERGE_C R203, R19, R14, RZ ;  /* 0x0000000e13cb723e */ /* 0x000fe200048060ff */
[----:B------:R-:W-:Y:S02]  /*6b00*/  HADD2.F32 R101, -RZ, R103.H0_H0 ;  /* 0x20000067ff657230 */ /* 0x000fe40000004100 */
[C---:B------:R-:W-:Y:S01]  /*6b10*/  FMUL R18, R78.reuse, R22 ;  /* 0x000000164e127220 */ /* 0x040fe20000400000 */
[C---:B------:R-:W-:Y:S01]  /*6b20*/  FMUL R23, R78.reuse, R23 ;  /* 0x000000174e177220 */ /* 0x040fe20000400000 */
[--C-:B------:R-:W-:Y:S01]  /*6b30*/  HADD2.F32 R103, -RZ, R105.reuse.H0_H0 ;  /* 0x20000069ff677230 */ /* 0x100fe20000004100 */
[----:B------:R-:W-:Y:S01]  /*6b40*/  F2FP.SATFINITE.E5M2.F32.PACK_AB_MERGE_C R203, R13, R12, R203 ;  /* 0x0000000c0dcb723e */ /* 0x000fe200048060cb */
[C---:B------:R-:W-:Y:S01]  /*6b50*/  FFMA R18, R81.reuse, R99, R18 ;  /* 0x0000006351127223 */ /* 0x040fe20000000012 */
[C---:B------:R-:W-:Y:S01]  /*6b60*/  FFMA R23, R81.reuse, R102, R23 ;  /* 0x0000006651177223 */ /* 0x040fe20000000017 */
[C---:B------:R-:W-:Y:S01]  /*6b70*/  FFMA R20, R81.reuse, R101, R20 ;  /* 0x0000006551147223 */ /* 0x040fe20000000014 */
[----:B------:R-:W-:Y:S01]  /*6b80*/  HADD2.F32 R106, -RZ, R105.H1_H1 ;  /* 0x30000069ff6a7230 */ /* 0x000fe20000004100 */
[----:B------:R1:W-:Y:S01]  /*6b90*/  STS.128 [R172+UR49+0x8200], R200 ;  /* 0x008200c8ac007988 */ /* 0x0003e20008000c31 */
        /* <DEDUP_REMOVED lines=10> */
[----:B------:R-:W-:Y:S01]  /*6c40*/  F2FP.F16.E5M2.UNPACK_B R139, R162 ;  /* 0x000000a2ff8b723e */ /* 0x000fe200020004ff */
[----:B------:R-:W-:Y:S02]  /*6c50*/  HADD2.F32 R110, -RZ, R109.H1_H1 ;  /* 0x3000006dff6e7230 */ /* 0x000fe40000004100 */
[----:B------:R-:W-:Y:S01]  /*6c60*/  FFMA R25, R81, R108, R25 ;  /* 0x0000006c51197223 */ /* 0x000fe20000000019 */
[----:B------:R-:W-:Y:S01]  /*6c70*/  F2FP.SATFINITE.E5M2.F32.PACK_AB_MERGE_C R209, R27, R22, RZ ;  /* 0x000000161bd1723e */ /* 0x000fe200048060ff */
[----:B------:R-:W-:Y:S02]  /*6c80*/  HADD2.F32 R109, -RZ, R111.H0_H0 ;  /* 0x2000006fff6d7230 */ /* 0x000fe40000004100 */
[C---:B------:R-:W-:Y:S01]  /*6c90*/  FMUL R26, R78.reuse, R30 ;  /* 0x0000001e4e1a7220 */ /* 0x040fe20000400000 */
[----:B------:R-:W-:Y:S01]  /*6ca0*/  HADD2.F32 R140, -RZ, R139.H1_H1 ;  /* 0x3000008bff8c7230 */ /* 0x000fe20000004100 */
[----:B------:R-:W-:Y:S01]  /*6cb0*/  F2FP.SATFINITE.E5M2.F32.PACK_AB_MERGE_C R209, R21, R20, R209 ;  /* 0x0000001415d1723e */ /* 0x000fe200048060d1 */
[C---:B------:R-:W-:Y:S01]  /*6cc0*/  FMUL R31, R78.reuse, R31 ;  /* 0x0000001f4e1f7220 */ /* 0x040fe20000400000 */
[--C-:B------:R-:W-:Y:S02]  /*6cd0*/  HADD2.F32 R111, -RZ, R113.reuse.H0_H0 ;  /* 0x20000071ff6f7230 */ /* 0x100fe40000004100 */
[C---:B------:R-:W-:Y:S01]  /*6ce0*/  FFMA R26, R81.reuse, R107, R26 ;  /* 0x0000006b511a7223 */ /* 0x040fe2000000001a */
[----:B------:R-:W-:Y:S02]  /*6cf0*/  HADD2.F32 R114, -RZ, R113.H1_H1 ;  /* 0x30000071ff727230 */ /* 0x000fe40000004100 */
[C---:B------:R-:W-:Y:S01]  /*6d00*/  FFMA R31, R81.reuse, R110, R31 ;  /* 0x0000006e511f7223 */ /* 0x040fe2000000001f */
[C---:B------:R-:W-:Y:S01]  /*6d10*/  FFMA R28, R81.reuse, R109, R28 ;  /* 0x0000006d511c7223 */ /* 0x040fe2000000001c */
[----:B------:R-:W-:Y:S01]  /*6d20*/  F2FP.F16.E5M2.UNPACK_B R141, R162.H1 ;  /* 0x000000a2ff8d723e */ /* 0x000fe200030004ff */
[----:B------:R-:W-:Y:S01]  /*6d30*/  FFMA R29, R81, R112, R29 ;  /* 0x00000070511d7223 */ /* 0x000fe2000000001d */
[----:B------:R-:W-:Y:S01]  /*6d40*/  HADD2.F32 R113, -RZ, R115.H0_H0 ;  /* 0x20000073ff717230 */ /* 0x000fe20000004100 */
[----:B------:R-:W-:Y:S01]  /*6d50*/  F2FP.SATFINITE.E5M2.F32.PACK_AB_MERGE_C R210, R31, R26, RZ ;  /* 0x0000001a1fd2723e */ /* 0x000fe200048060ff */
        /* <DEDUP_REMOVED lines=8> */
[----:B------:R-:W-:Y:S01]  /*6de0*/  FFMA R33, R81, R116, R33 ;  /* 0x0000007451217223 */ /* 0x000fe20000000021 */
[----:B------:R-:W-:Y:S01]  /*6df0*/  HADD2.F32 R118, -RZ, R117.H1_H1 ;  /* 0x30000075ff767230 */ /* 0x000fe20000004100 */
        /* <DEDUP_REMOVED lines=8> */
[----:B------:R-:W-:Y:S01]  /*6e80*/  HADD2.F32 R122, -RZ, R121.H1_H1 ;  /* 0x30000079ff7a7230 */ /* 0x000fe20000004100 */
[----:B------:R1:W-:Y:S01]  /*6e90*/  STS.128 [R193+0x8010], R208 ;  /* 0x008010d0c1007388 */ /* 0x0003e20000000c00 */
[----:B------:R-:W-:Y:S02]  /*6ea0*/  HADD2.F32 R121, -RZ, R123.H0_H0 ;  /* 0x2000007bff797230 */ /* 0x000fe40000004100 */
[C---:B------:R-:W-:Y:S01]  /*6eb0*/  FFMA R39, R81.reuse, R118, R39 ;  /* 0x0000007651277223 */ /* 0x040fe20000000027 */
[C---:B------:R-:W-:Y:S01]  /*6ec0*/  FFMA R36, R81.reuse, R117, R36 ;  /* 0x0000007551247223 */ /* 0x040fe20000000024 */
[----:B------:R-:W-:Y:S01]  /*6ed0*/  F2FP.F16.E5M2.UNPACK_B R145, R163.H1 ;  /* 0x000000a3ff91723e */ /* 0x000fe200030004ff */
[----:B------:R-:W-:Y:S01]  /*6ee0*/  FFMA R37, R81, R120, R37 ;  /* 0x0000007851257223 */ /* 0x000fe20000000025 */
[C---:B------:R-:W-:Y:S01]  /*6ef0*/  FMUL R38, R78.reuse, R42 ;  /* 0x0000002a4e267220 */ /* 0x040fe20000400000 */
[----:B------:R-:W-:Y:S01]  /*6f00*/  F2FP.SATFINITE.E5M2.F32.PACK_AB_MERGE_C R212, R39, R34, RZ ;  /* 0x0000002227d4723e */ /* 0x000fe200048060ff */
[C---:B------:R-:W-:Y:S01]  /*6f10*/  FMUL R43, R78.reuse, R43 ;  /* 0x0000002b4e2b7220 */ /* 0x040fe20000400000 */
[--C-:B------:R-:W-:Y:S02]  /*6f20*/  HADD2.F32 R123, -RZ, R125.reuse.H0_H0 ;  /* 0x2000007dff7b7230 */ /* 0x100fe40000004100 */
[----:B------:R-:W-:Y:S01]  /*6f30*/  FFMA R38, R81, R119, R38 ;  /* 0x0000007751267223 */ /* 0x000fe20000000026 */
[----:B------:R-:W-:Y:S01]  /*6f40*/  F2FP.SATFINITE.E5M2.F32.PACK_AB_MERGE_C R212, R33, R32, R212 ;  /* 0x0000002021d4723e */ /* 0x000fe200048060d4 */
[C---:B------:R-:W-:Y:S01]  /*6f50*/  FFMA R43, R81.reuse, R122, R43 ;  /* 0x0000007a512b7223 */ /* 0x040fe2000000002b */
[----:B------:R-:W-:Y:S01]  /*6f60*/  FFMA R40, R81, R121, R40 ;  /* 0x0000007951287223 */ /* 0x000fe20000000028 */
[----:B------:R-:W-:Y:S01]  /*6f70*/  ISETP.NE.AND P0, PT, R189, RZ, PT ;  /* 0x000000ffbd00720c */ /* 0x000fe20003f05270 */
[----:B------:R-:W-:Y:S01]  /*6f80*/  FFMA R41, R81, R124, R41 ;  /* 0x0000007c51297223 */ /* 0x000fe20000000029 */
[----:B------:R-:W-:Y:S01]  /*6f90*/  HADD2.F32 R126, -RZ, R125.H1_H1 ;  /* 0x3000007dff7e7230 */ /* 0x000fe20000004100 */
[----:B------:R-:W-:Y:S01]  /*6fa0*/  F2FP.SATFINITE.E5M2.F32.PACK_AB_MERGE_C R213, R43, R38, RZ ;  /* 0x000000262bd5723e */ /* 0x000fe200048060ff */
[----:B------:R-:W-:Y:S02]  /*6fb0*/  HADD2.F32 R125, -RZ, R127.H0_H0 ;  /* 0x2000007fff7d7230 */ /* 0x000fe40000004100 */
[C---:B------:R-:W-:Y:S01]  /*6fc0*/  FMUL R42, R78.reuse, R46 ;  /* 0x0000002e4e2a7220 */ /* 0x040fe20000400000 */
[----:B------:R-:W-:Y:S01]  /*6fd0*/  FMUL R47, R78, R47 ;  /* 0x0000002f4e2f7220 */ /* 0x000fe20000400000 */
[--C-:B------:R-:W-:Y:S01]  /*6fe0*/  HADD2.F32 R127, -RZ, R129.reuse.H0_H0 ;  /* 0x20000081ff7f7230 */ /* 0x100fe20000004100 */
[----:B------:R-:W-:Y:S01]  /*6ff0*/  F2FP.SATFINITE.E5M2.F32.PACK_AB_MERGE_C R213, R37, R36, R213 ;  /* 0x0000002425d5723e */ /* 0x000fe200048060d5 */
[C---:B------:R-:W-:Y:S01]  /*7000*/  FFMA R42, R81.reuse, R123, R42 ;  /* 0x0000007b512a7223 */ /* 0x040fe2000000002a */
[C---:B------:R-:W-:Y:S01]  /*7010*/  FFMA R47, R81.reuse, R126, R47 ;  /* 0x0000007e512f7223 */ /* 0x040fe2000000002f */
[C---:B------:R-:W-:Y:S01]  /*7020*/  FFMA R44, R81.reuse, R125, R44 ;  /* 0x0000007d512c7223 */ /* 0x040fe2000000002c */
[----:B------:R-:W-:Y:S01]  /*7030*/  ISETP.NE.AND P6, PT, R204, RZ, PT ;  /* 0x000000ffcc00720c */ /* 0x000fe20003fc5270 */
[----:B------:R-:W-:Y:S01]  /*7040*/  FFMA R45, R81, R128, R45 ;  /* 0x00000080512d7223 */ /* 0x000fe2000000002d */
[----:B------:R-:W-:Y:S01]  /*7050*/  HADD2.F32 R130, -RZ, R129.H1_H1 ;  /* 0x30000081ff827230 */ /* 0x000fe20000004100 */
[----:B------:R-:W-:Y:S01]  /*7060*/  F2FP.SATFINITE.E5M2.F32.PACK_AB_MERGE_C R214, R47, R42, RZ ;  /* 0x0000002a2fd6723e */ /* 0x000fe200048060ff */
[----:B------:R-:W-:Y:S02]  /*7070*/  HADD2.F32 R129, -RZ, R131.H0_H0 ;  /* 0x20000083ff817230 */ /* 0x000fe40000004100 */
[C---:B------:R-:W-:Y:S01]  /*7080*/  FMUL R46, R78.reuse, R50 ;  /* 0x000000324e2e7220 */ /* 0x040fe20000400000 */
[C---:B------:R-:W-:Y:S01]  /*7090*/  FMUL R51, R78.reuse, R51 ;  /* 0x000000334e337220 */ /* 0x040fe20000400000 */
[--C-:B------:R-:W-:Y:S02]  /*70a0*/  HADD2.F32 R131, -RZ, R133.reuse.H0_H0 ;  /* 0x20000085ff837230 */ /* 0x100fe40000004100 */
[C---:B------:R-:W-:Y:S01]  /*70b0*/  FMUL R50, R78.reuse, R54 ;  /* 0x000000364e327220 */ /* 0x040fe20000400000 */
[C---:B------:R-:W-:Y:S01]  /*70c0*/  FFMA R46, R81.reuse, R127, R46 ;  /* 0x0000007f512e7223 */ /* 0x040fe2000000002e */
[----:B------:R-:W-:Y:S02]  /*70d0*/  HADD2.F32 R134, -RZ, R133.H1_H1 ;  /* 0x30000085ff867230 */ /* 0x000fe40000004100 */
[C---:B------:R-:W-:Y:S01]  /*70e0*/  FFMA R51, R81.reuse, R130, R51 ;  /* 0x0000008251337223 */ /* 0x040fe20000000033 */
[----:B------:R-:W-:Y:S02]  /*70f0*/  HADD2.F32 R133, -RZ, R135.H0_H0 ;  /* 0x20000087ff857230 */ /* 0x000fe40000004100 */
[C---:B------:R-:W-:Y:S01]  /*7100*/  FMUL R55, R78.reuse, R55 ;  /* 0x000000374e377220 */ /* 0x040fe20000400000 */
[C---:B------:R-:W-:Y:S01]  /*7110*/  FFMA R48, R81.reuse, R129, R48 ;  /* 0x0000008151307223 */ /* 0x040fe20000000030 */
[C---:B------:R-:W-:Y:S01]  /*7120*/  FFMA R49, R81.reuse, R132, R49 ;  /* 0x0000008451317223 */ /* 0x040fe20000000031 */
[--C-:B------:R-:W-:Y:S02]  /*7130*/  HADD2.F32 R135, -RZ, R137.reuse.H0_H0 ;  /* 0x20000089ff877230 */ /* 0x100fe40000004100 */
[C---:B------:R-:W-:Y:S01]  /*7140*/  FFMA R50, R81.reuse, R131, R50 ;  /* 0x0000008351327223 */ /* 0x040fe20000000032 */
[----:B------:R-:W-:Y:S02]  /*7150*/  HADD2.F32 R138, -RZ, R137.H1_H1 ;  /* 0x30000089ff8a7230 */ /* 0x000fe40000004100 */
[C---:B------:R-:W-:Y:S01]  /*7160*/  FMUL R54, R78.reuse, R58 ;  /* 0x0000003a4e367220 */ /* 0x040fe20000400000 */
[----:B------:R-:W-:Y:S02]  /*7170*/  HADD2.F32 R137, -RZ, R139.H0_H0 ;  /* 0x2000008bff897230 */ /* 0x000fe40000004100 */
[C---:B------:R-:W-:Y:S01]  /*7180*/  FFMA R55, R81.reuse, R134, R55 ;  /* 0x0000008651377223 */ /* 0x040fe20000000037 */
        /* <DEDUP_REMOVED lines=16> */
[----:B------:R-:W-:Y:S01]  /*7290*/  FFMA R63, R81, R142, R63 ;  /* 0x0000008e513f7223 */ /* 0x000fe2000000003f */
[----:B------:R-:W-:Y:S01]  /*72a0*/  FMUL R67, R78, R67 ;  /* 0x000000434e437220 */ /* 0x000fe20000400000 */
[----:B------:R-:W-:Y:S01]  /*72b0*/  F2FP.SATFINITE.E5M2.F32.PACK_AB_MERGE_C R215, R51, R46, RZ ;  /* 0x0000002e33d7723e */ /* 0x000fe200048060ff */
[C---:B------:R-:W-:Y:S01]  /*72c0*/  FFMA R60, R81.reuse, R141, R60 ;  /* 0x0000008d513c7223 */ /* 0x040fe2000000003c */
[C---:B------:R-:W-:Y:S01]  /*72d0*/  FFMA R61, R81.reuse, R144, R61 ;  /* 0x00000090513d7223 */ /* 0x040fe2000000003d */
[C---:B------:R-:W-:Y:S01]  /*72e0*/  FFMA R62, R81.reuse, R143, R62 ;  /* 0x0000008f513e7223 */ /* 0x040fe2000000003e */
[----:B------:R-:W-:Y:S01]  /*72f0*/  FFMA R67, R81, R146, R67 ;  /* 0x0000009251437223 */ /* 0x000fe20000000043 */
[----:B------:R-:W-:Y:S02]  /*7300*/  F2FP.SATFINITE.E5M2.F32.PACK_AB_MERGE_C R214, R41, R40, R214 ;  /* 0x0000002829d6723e */ /* 0x000fe400048060d6 */
[----:B------:R-:W-:Y:S02]  /*7310*/  F2FP.SATFINITE.E5M2.F32.PACK_AB_MERGE_C R215, R45, R44, R215 ;  /* 0x0000002c2dd7723e */ /* 0x000fe400048060d7 */
[----:B------:R-:W-:Y:S02]  /*7320*/  F2FP.SATFINITE.E5M2.F32.PACK_AB_MERGE_C R216, R55, R50, RZ ;  /* 0x0000003237d8723e */ /* 0x000fe400048060ff */
[----:B------:R-:W-:Y:S01]  /*7330*/  F2FP.SATFINITE.E5M2.F32.PACK_AB_MERGE_C R217, R59, R54, RZ ;  /* 0x000000363bd9723e */ /* 0x000fe200048060ff */
[----:B------:R1:W-:Y:S01]  /*7340*/  STS.128 [R195+0x8020], R212 ;  /* 0x008020d4c3007388 */ /* 0x0003e20000000c00 */
[----:B------:R-:W-:Y:S02]  /*7350*/  F2FP.SATFINITE.E5M2.F32.PACK_AB_MERGE_C R218, R63, R58, RZ ;  /* 0x0000003a3fda723e */ /* 0x000fe400048060ff */
[----:B------:R-:W-:Y:S02]  /*7360*/  F2FP.SATFINITE.E5M2.F32.PACK_AB_MERGE_C R219, R67, R62, RZ ;  /* 0x0000003e43db723e */ /* 0x000fe400048060ff */
[----:B------:R-:W-:Y:S02]  /*7370*/  F2FP.SATFINITE.E5M2.F32.PACK_AB_MERGE_C R216, R49, R48, R216 ;  /* 0x0000003031d8723e */ /* 0x000fe400048060d8 */
[----:B------:R-:W-:Y:S02]  /*7380*/  F2FP.SATFINITE.E5M2.F32.PACK_AB_MERGE_C R217, R53, R52, R217 ;  /* 0x0000003435d9723e */ /* 0x000fe400048060d9 */
[----:B------:R-:W-:Y:S02]  /*7390*/  F2FP.SATFINITE.E5M2.F32.PACK_AB_MERGE_C R218, R57, R56, R218 ;  /* 0x0000003839da723e */ /* 0x000fe400048060da */
[----:B------:R-:W-:Y:S02]  /*73a0*/  F2FP.SATFINITE.E5M2.F32.PACK_AB_MERGE_C R219, R61, R60, R219 ;  /* 0x0000003c3ddb723e */ /* 0x000fe400048060db */
[----:B------:R-:W-:Y:S02]  /*73b0*/  LEA R206, R181, UR49, 0x3 ;  /* 0x00000031b5ce7c11 */ /* 0x000fe4000f8e18ff */
[----:B------:R-:W-:Y:S01]  /*73c0*/  @P6 SHF.L.U32 R207, R180, 0x1f, RZ ;  /* 0x0000001fb4cf6819 */ /* 0x000fe200000006ff */
[----:B------:R1:W-:Y:S01]  /*73d0*/  STS.128 [R194+0x8010], R216 ;  /* 0x008010d8c2007388 */ /* 0x0003e20000000c00 */
[----:B------:R-:W-:Y:S01]  /*73e0*/  @!PT LDS RZ, [RZ] ;  /* 0x00000000fffff984 */ /* 0x000fe20000000800 */
[----:B------:R-:W-:Y:S01]  /*73f0*/  @!PT LDS RZ, [RZ] ;  /* 0x00000000fffff984 */ /* 0x000fe20000000800 */
[----:B------:R-:W-:Y:S01]  /*7400*/  @!PT LDS RZ, [RZ] ;  /* 0x00000000fffff984 */ /* 0x000fe20000000800 */
[----:B------:R-:W-:Y:S01]  /*7410*/  @!PT LDS RZ, [RZ] ;  /* 0x00000000fffff984 */ /* 0x000fe20000000800 */
[----:B------:R2:W-:Y:S07]  /*7420*/  MEMBAR.ALL.CTA ;  /* 0x0000000000007992 */ /* 0x0005ee0000008000 */
[----:B--2---:R-:W2:Y:S02]  /*7430*/  FENCE.VIEW.ASYNC.S ;  /* 0x00000000000073c6 */ /* 0x004ea40000000000 */
[----:B--2---:R-:W-:Y:S06]  /*7440*/  BAR.SYNC.DEFER_BLOCKING 0x1, 0x80 ;  /* 0x0042000000007b1d */ /* 0x004fec0000010000 */
[----:B------:R-:W-:Y:S05]  /*7450*/  @P0 BRA `(.L_x_116) ;  /* 0x0000000000280947 */ /* 0x000fea0003800000 */
[----:B------:R-:W-:Y:S02]  /*7460*/  UIADD3 UR4, UPT, UPT, UR49, 0x8200, URZ ;  /* 0x0000820031047890 */ /* 0x000fe4000fffe0ff */
[----:B------:R-:W-:Y:S01]  /*7470*/  UIADD3 UR6, UP0, UPT, UR52, 0x680, URZ ;  /* 0x0000068034067890 */ /* 0x000fe2000ff1e0ff */
[----:B------:R-:W-:Y:S03]  /*7480*/  UMOV UR43, UR36 ;  /* 0x00000024002b7c82 */ /* 0x000fe60008000000 */
[----:B------:R-:W-:Y:S01]  /*7490*/  MOV R188, UR4 ;  /* 0x0000000400bc7c02 */ /* 0x000fe20008000f00 */
[----:B------:R-:W-:Y:S03]  /*74a0*/  UIADD3.X UR7, UPT, UPT, URZ, UR53, URZ, UP0, !UPT ;  /* 0x00000035ff077290 */ /* 0x000fe600087fe4ff */
[----:B------:R-:W-:Y:S11]  /*74b0*/  R2UR UR40, R188 ;  /* 0x00000000bc2872ca */ /* 0x000ff600000e0000 */
[----:B------:R-:W-:Y:S02]  /*74c0*/  @!UPT UIADD3 URZ, UPT, UPT, URZ, URZ, URZ ;  /* 0x000000fffffff290 */ /* 0x000fe4000fffe0ff */
[----:B------:R2:W-:Y:S01]  /*74d0*/  UTMASTG.3D [UR40], [UR6] ;  /* 0x00000028060073b5 */ /* 0x0005e20008010000 */
[----:B------:R0:W-:Y:S01]  /*74e0*/  UTMACMDFLUSH ;  /* 0x00000000000079b7 */ /* 0x0001e20000000000 */
[----:B--2---:R-:W-:Y:S04]  /*74f0*/  DEPBAR.LE SB0, 0x1 ;  /* 0x000080400000791a */ /* 0x004fe80000000000 */
.L_x_116:
[----:B------:R-:W-:Y:S05]  /*7500*/  BSYNC.RECONVERGENT B0 ;  /* 0x0000000000007941 */ /* 0x000fea0003800200 */
.L_x_115:
[----:B------:R-:W-:Y:S06]  /*7510*/  BAR.SYNC.DEFER_BLOCKING 0x1, 0x80 ;  /* 0x0042000000007b1d */ /* 0x000fec0000010000 */
[----:B------:R-:W2:Y:S01]  /*7520*/  @P6 SYNCS.PHASECHK.TRANS64.TRYWAIT P0, [R206+URZ+0x40], R207 ;  /* 0x000040cfce0065a7 */ /* 0x000ea200080011ff */
[----:B------:R-:W-:Y:S01]  /*7530*/  BSSY B1, `(.L_x_117) ;  /* 0x0000023000017945 */ /* 0x000fe20003800000 */
[----:B--2---:R-:W-:Y:S03]  /*7540*/  @P6 SEL R196, RZ, 0x1, !P0 ;  /* 0x00000001ffc46807 */ /* 0x004fe60004000000 */
[----:B------:R-:W-:Y:S05]  /*7550*/  @!P6 BRA `(.L_x_118) ;  /* 0x000000000080e947 */ /* 0x000fea0003800000 */
[----:B------:R-:W-:Y:S01]  /*7560*/  ISETP.NE.AND P1, PT, R197, RZ, PT ;  /* 0x000000ffc500720c */ /* 0x000fe20003f25270 */
[----:B------:R-:W-:Y:S01]  /*7570*/  BSSY B0, `(.L_x_119) ;  /* 0x000000a000007945 */ /* 0x000fe20003800000 */
[----:B------:R-:W-:Y:S11]  /*7580*/  ISETP.NE.AND P0, PT, R196, RZ, PT ;  /* 0x000000ffc400720c */ /* 0x000ff60003f05270 */
[----:B------:R-:W-:Y:S04]  /*7590*/  @P1 IMAD R0, R181, 0x2000, R186 ;  /* 0x00002000b5001824 */ /* 0x000fe800078e02ba */
[C---:B------:R-:W-:Y:S01]  /*75a0*/  @P1 IMAD.IADD R5, R0.reuse, 0x1, R199 ;  /* 0x0000000100051824 */ /* 0x040fe200078e02c7 */
[----:B------:R-:W-:Y:S03]  /*75b0*/  @P1 IADD3 R4, PT, PT, R0, R205, RZ ;  /* 0x000000cd00041210 */ /* 0x000fe60007ffe0ff */
[----:B------:R-:W-:Y:S01]  /*75c0*/  @P1 IMAD.IADD R2, R198, 0x1, R5 ;  /* 0x00000001c6021824 */ /* 0x000fe200078e0205 */
[----:B------:R-:W-:Y:S06]  /*75d0*/  @P0 BRA `(.L_x_120) ;  /* 0x00000000000c0947 */ /* 0x000fec0003800000 */
[----:B------:R-:W-:Y:S04]  /*75e0*/  SHF.L.U32 R3, R180, 0x1f, RZ ;  /* 0x0000001fb4037819 */ /* 0x000fe800000006ff */
[----:B------:R-:W2:Y:S02]  /*75f0*/  SYNCS.PHASECHK.TRANS64.TRYWAIT P0, [R206+URZ+0x40], R3 ;  /* 0x00004003ce0075a7 */ /* 0x000ea400080011ff */
[----:B--2---:R-:W-:Y:S05]  /*7600*/  @!P0 BRA `(.L_x_121) ;  /* 0x0000004c00188947 */ /* 0x004fea0003800000 */
.L_x_120:
[----:B------:R-:W-:Y:S05]  /*7610*/  BSYNC B0 ;  /* 0x0000000000007941 */ /* 0x000fea0003800000 */
.L_x_119:
[----:B------:R-:W-:Y:S01]  /*7620*/  ISETP.NE.AND P0, PT, R197, RZ, PT ;  /* 0x000000ffc500720c */ /* 0x000fe20003f05270 */
[----:B--2---:R-:W-:Y:S02]  /*7630*/  VIADD R206, R206, 0x60 ;  /* 0x00000060cece7836 */ /* 0x004fe40000000000 */
[----:B------:R-:W-:Y:S02]  /*7640*/  IMAD.U32 R3, RZ, RZ, UR37 ;  /* 0x00000025ff037e24 */ /* 0x000fe4000f8e00ff */
[----:B------:R-:W-:Y:S03]  /*7650*/  VIADD R181, R181, 0x1 ;  /* 0x00000001b5b57836 */ /* 0x000fe60000000000 */
[----:B------:R-:W-:Y:S05]  /*7660*/  PRMT R3, R3, 0x654, R206 ;  /* 0x0000065403037816 */ /* 0x000fea00000000ce */
[----:B------:R2:W3:Y:S04]  /*7670*/  @P0 LDS.128 R148, [R0] ;  /* 0x0000000000940984 */ /* 0x0004e80000000c00 */
[----:B------:R2:W4:Y:S04]  /*7680*/  @P0 LDS.128 R156, [R4+0x20] ;  /* 0x00002000049c0984 */ /* 0x0005280000000c00 */
        /* <DEDUP_REMOVED lines=9> */
[----:B------:R-:W-:Y:S01]  /*7720*/  SEL R181, R181, RZ, P0 ;  /* 0x000000ffb5b57207 */ /* 0x000fe20000000000 */
[----:B-----5:R5:W-:Y:S02]  /*7730*/  SYNCS.ARRIVE.TRANS64.RED.A1T0 RZ, [R3+URZ], RZ ;  /* 0x000000ff03ff79a7 */ /* 0x020be400081004ff */
[----:B-----5:R-:W-:Y:S04]  /*7740*/  SEL R3, RZ, 0x1, P0 ;  /* 0x00000001ff037807 */ /* 0x020fe80000000000 */
[----:B--234-:R-:W-:Y:S02]  /*7750*/  LOP3.LUT R180, R180, R3, RZ, 0x3c, !PT ;  /* 0x00000003b4b47212 */ /* 0x01cfe400078e3cff */
.L_x_118:
[----:B------:R-:W-:Y:S05]  /*7760*/  BSYNC B1 ;  /* 0x0000000000017941 */ /* 0x000fea0003800000 */
.L_x_117:
[----:B------:R-:W-:Y:S01]  /*7770*/  VIADD R0, R80, 0x40 ;  /* 0x0000004050007836 */ /* 0x000fe20000000000 */
[----:B------:R-:W-:Y:S04]  /*7780*/  BSSY.RECONVERGENT B6, `(.L_x_122) ;  /* 0x0000015000067945 */ /* 0x000fe80003800200 */
[----:B------:R-:W-:Y:S04]  /*7790*/  SHF.R.U32.HI R0, RZ, 0x15, R0 ;  /* 0x00000015ff007819 */ /* 0x000fe80000011600 */
[----:B------:R-:W-:Y:S11]  /*77a0*/  LOP3.LUT P0, RZ, R0, 0x3, R173, 0x48, !PT ;  /* 0x0000000300ff7812 */ /* 0x000ff600078048ad */
[----:B------:R-:W-:Y:S02]  /*77b0*/  @!UPT UIADD3 URZ, UPT, UPT, URZ, URZ, URZ ;  /* 0x000000fffffff290 */ /* 0x000fe4000fffe0ff */
[----:B------:R-:W-:Y:S05]  /*77c0*/  @!P0 BRA `(.L_x_123) ;  /* 0x0000000000408947 */ /* 0x000fea0003800000 */
[----:B------:R-:W2:Y:S01]  /*77d0*/  LDCU.64 UR8, c[0x4][0x78] ;  /* 0x01000f00ff0877ac */ /* 0x000ea20008000a00 */
[----:B------:R-:W-:Y:S01]  /*77e0*/  MOV R3, 0x0 ;  /* 0x0000000000037802 */ /* 0x000fe20000000f00 */
[----:B------:R-:W-:Y:S02]  /*77f0*/  HFMA2 R12, -RZ, RZ, 0, 5.9604644775390625e-08 ;  /* 0x00000001ff0c7431 */ /* 0x000fe400000001ff */
[----:B------:R-:W-:Y:S02]  /*7800*/  IMAD.MOV.U32 R8, RZ, RZ, 0x192 ;  /* 0x00000192ff087424 */ /* 0x000fe400078e00ff */
[----:B------:R-:W-:Y:S01]  /*7810*/  IMAD.MOV.U32 R13, RZ, RZ, RZ ;  /* 0x000000ffff0d7224 */ /* 0x000fe200078e00ff */
[----:B------:R-:W3:Y:S01]  /*7820*/  LDCU.64 UR6, c[0x4][0x80] ;  /* 0x01001000ff0677ac */ /* 0x000ee20008000a00 */
[----:B------:R-:W4:Y:S01]  /*7830*/  LDC.64 R2, c[0x4][R3] ;  /* 0x0100000003027b82 */ /* 0x000f220000000a00 */
[----:B------:R-:W5:Y:S01]  /*7840*/  LDCU.64 UR4, c[0x4][0x18] ;  /* 0x01000300ff0477ac */ /* 0x000f620008000a00 */
[----:B--2---:R-:W-:Y:S01]  /*7850*/  MOV R5, UR9 ;  /* 0x0000000900057c02 */ /* 0x004fe20008000f00 */
[----:B------:R-:W-:Y:S01]  /*7860*/  IMAD.U32 R4, RZ, RZ, UR8 ;  /* 0x00000008ff047e24 */ /* 0x000fe2000f8e00ff */
[----:B---3--:R-:W-:Y:S01]  /*7870*/  MOV R7, UR7 ;  /* 0x0000000700077c02 */ /* 0x008fe20008000f00 */
[----:B------:R-:W-:Y:S01]  /*7880*/  IMAD.U32 R6, RZ, RZ, UR6 ;  /* 0x00000006ff067e24 */ /* 0x000fe2000f8e00ff */
[----:B-----5:R-:W-:Y:S01]  /*7890*/  MOV R11, UR5 ;  /* 0x00000005000b7c02 */ /* 0x020fe20008000f00 */
[----:B------:R-:W-:Y:S02]  /*78a0*/  IMAD.U32 R10, RZ, RZ, UR4 ;  /* 0x00000004ff0a7e24 */ /* 0x000fe4000f8e00ff */
[----:B------:R-:W-:Y:S07]  /*78b0*/  LEPC R20, `(.L_x_123) ;  /* 0x000000001014794e */ /* 0x000fee0000000000 */
[----:B-1--4-:R-:W-:Y:S05]  /*78c0*/  CALL.ABS.NOINC R2 ;  /* 0x0000000002007343 */ /* 0x012fea0003c00000 */
.L_x_123:
[----:B------:R-:W-:Y:S05]  /*78d0*/  BSYNC.RECONVERGENT B6 ;  /* 0x0000000000067941 */ /* 0x000fea0003800200 */
.L_x_122:
[----:B------:R-:W-:Y:S01]  /*78e0*/  F2FP.F16.E5M2.UNPACK_B R4, R149 ;  /* 0x00000095ff04723e */ /* 0x000fe200020004ff */
[----:B------:R-:W-:Y:S05]  /*78f0*/  WARPSYNC.ALL ;  /* 0x0000000000007948 */ /* 0x000fea0003800000 */
[----:B------:R-:W-:Y:S01]  /*7900*/  R2UR UR4, R80 ;  /* 0x00000000500472ca */ /* 0x000fe200000e0000 */
[--C-:B------:R-:W-:Y:S01]  /*7910*/  HADD2.F32 R88, -RZ, R4.reuse.H0_H0 ;  /* 0x20000004ff587230 */ /* 0x100fe20000004100 */
[-C--:B------:R-:W-:Y:S01]  /*7920*/  F2FP.F16.E5M2.UNPACK_B R0, R148.reuse ;  /* 0x00000094ff00723e */ /* 0x080fe200020004ff */
[----:B------:R-:W-:Y:S01]  /*7930*/  HADD2.F32 R83, -RZ, R4.H1_H1 ;  /* 0x30000004ff537230 */ /* 0x000fe20000004100 */
[----:B------:R-:W-:Y:S01]  /*7940*/  F2FP.F16.E5M2.UNPACK_B R4, R151 ;  /* 0x00000097ff04723e */ /* 0x000fe200020004ff */
[----:B------:R-:W-:Y:S01]  /*7950*/  BSSY.RECONVERGENT B0, `(.L_x_124) ;  /* 0x0000116000007945 */ /* 0x000fe20003800200 */
[----:B------:R-:W-:Y:S01]  /*7960*/  F2FP.F16.E5M2.UNPACK_B R3, R148.H1 ;  /* 0x00000094ff03723e */ /* 0x000fe200030004ff */
[--C-:B------:R-:W-:Y:S01]  /*7970*/  HADD2.F32 R2, -RZ, R0.reuse.H0_H0 ;  /* 0x20000000ff027230 */ /* 0x100fe20000004100 */
[----:B-1----:R-:W-:Y:S01]  /*7980*/  F2FP.F16.E5M2.UNPACK_B R135, R162 ;  /* 0x000000a2ff87723e */ /* 0x002fe200020004ff */
[----:B------:R-:W-:Y:S01]  /*7990*/  HADD2.F32 R82, -RZ, R0.H1_H1 ;  /* 0x30000000ff527230 */ /* 0x000fe20000004100 */
[----:B------:R-:W-:Y:S01]  /*79a0*/  F2FP.F16.E5M2.UNPACK_B R0, R149.H1 ;  /* 0x00000095ff00723e */ /* 0x000fe200030004ff */
[--C-:B------:R-:W-:Y:S01]  /*79b0*/  HADD2.F32 R84, -RZ, R3.reuse.H0_H0 ;  /* 0x20000003ff547230 */ /* 0x100fe20000004100 */
[----:B------:R-:W-:Y:S01]  /*79c0*/  F2FP.F16.E5M2.UNPACK_B R125, R159.H1 ;  /* 0x0000009fff7d723e */ /* 0x000fe200030004ff */
[----:B------:R-:W-:Y:S01]  /*79d0*/  HADD2.F32 R86, -RZ, R3.H1_H1 ;  /* 0x30000003ff567230 */ /* 0x000fe20000004100 */
[-C--:B------:R-:W-:Y:S01]  /*79e0*/  F2FP.F16.E5M2.UNPACK_B R3, R150.reuse ;  /* 0x00000096ff03723e */ /* 0x080fe200020004ff */
[--C-:B------:R-:W-:Y:S01]  /*79f0*/  HADD2.F32 R90, -RZ, R0.reuse.H0_H0 ;  /* 0x20000000ff5a7230 */ /* 0x100fe20000004100 */
[----:B------:R-:W-:Y:S01]  /*7a00*/  ISETP.NE.AND P0, PT, R189, RZ, PT ;  /* 0x000000ffbd00720c */ /* 0x000fe20003f05270 */
[----:B------:R-:W-:Y:S01]  /*7a10*/  HADD2.F32 R85, -RZ, R0.H1_H1 ;  /* 0x30000000ff557230 */ /* 0x000fe20000004100 */
[----:B------:R-:W-:Y:S01]  /*7a20*/  F2FP.F16.E5M2.UNPACK_B R0, R150.H1 ;  /* 0x00000096ff00723e */ /* 0x000fe200030004ff */
[--C-:B------:R-:W-:Y:S01]  /*7a30*/  HADD2.F32 R92, -RZ, R3.reuse.H0_H0 ;  /* 0x20000003ff5c7230 */ /* 0x100fe20000004100 */
[----:B------:R-:W-:Y:S01]  /*7a40*/  ISETP.NE.AND P6, PT, R204, RZ, PT ;  /* 0x000000ffcc00720c */ /* 0x000fe20003fc5270 */
[----:B------:R-:W-:Y:S01]  /*7a50*/  HADD2.F32 R87, -RZ, R3.H1_H1 ;  /* 0x30000003ff577230 */ /* 0x000fe20000004100 */
[----:B------:R-:W-:Y:S01]  /*7a60*/  F2FP.F16.E5M2.UNPACK_B R3, R151.H1 ;  /* 0x00000097ff03723e */ /* 0x000fe200030004ff */
[--C-:B------:R-:W-:Y:S02]  /*7a70*/  HADD2.F32 R94, -RZ, R0.reuse.H0_H0 ;  /* 0x20000000ff5e7230 */ /* 0x100fe40000004100 */
[----:B------:R-:W-:Y:S01]  /*7a80*/  HADD2.F32 R89, -RZ, R0.H1_H1 ;  /* 0x30000000ff597230 */ /* 0x000fe20000004100 */
[-C--:B------:R-:W-:Y:S01]  /*7a90*/  F2FP.F16.E5M2.UNPACK_B R0, R152.reuse ;  /* 0x00000098ff00723e */ /* 0x080fe200020004ff */
[--C-:B------:R-:W-:Y:S02]  /*7aa0*/  HADD2.F32 R96, -RZ, R4.reuse.H0_H0 ;  /* 0x20000004ff607230 */ /* 0x100fe40000004100 */
[----:B------:R-:W-:Y:S01]  /*7ab0*/  HADD2.F32 R91, -RZ, R4.H1_H1 ;  /* 0x30000004ff5b7230 */ /* 0x000fe20000004100 */
[-C--:B------:R-:W-:Y:S01]  /*7ac0*/  F2FP.F16.E5M2.UNPACK_B R4, R153.reuse ;  /* 0x00000099ff04723e */ /* 0x080fe200020004ff */
[--C-:B------:R-:W-:Y:S02]  /*7ad0*/  HADD2.F32 R100, -RZ, R0.reuse.H0_H0 ;  /* 0x20000000ff647230 */ /* 0x100fe40000004100 */
[----:B------:R-:W-:Y:S01]  /*7ae0*/  HADD2.F32 R95, -RZ, R0.H1_H1 ;  /* 0x30000000ff5f7230 */ /* 0x000fe20000004100 */
[----:B------:R-:W-:Y:S01]  /*7af0*/  F2FP.F16.E5M2.UNPACK_B R0, R153.H1 ;  /* 0x00000099ff00723e */ /* 0x000fe200030004ff */
[--C-:B------:R-:W-:Y:S02]  /*7b00*/  HADD2.F32 R98, -RZ, R3.reuse.H0_H0 ;  /* 0x20000003ff627230 */ /* 0x100fe40000004100 */
[----:B------:R-:W-:Y:S01]  /*7b10*/  HADD2.F32 R93, -RZ, R3.H1_H1 ;  /* 0x30000003ff5d7230 */ /* 0x000fe20000004100 */
[----:B------:R-:W-:Y:S01]  /*7b20*/  F2FP.F16.E5M2.UNPACK_B R3, R152.H1 ;  /* 0x00000098ff03723e */ /* 0x000fe200030004ff */
[--C-:B------:R-:W-:Y:S02]  /*7b30*/  HADD2.F32 R106, -RZ, R0.reuse.H0_H0 ;  /* 0x20000000ff6a7230 */ /* 0x100fe40000004100 */
[----:B------:R-:W-:Y:S01]  /*7b40*/  HADD2.F32 R101, -RZ, R0.H1_H1 ;  /* 0x30000000ff657230 */ /* 0x000fe20000004100 */
[-C--:B------:R-:W-:Y:S01]  /*7b50*/  F2FP.F16.E5M2.UNPACK_B R0, R154.reuse.H1 ;  /* 0x0000009aff00723e */ /* 0x080fe200030004ff */
[--C-:B------:R-:W-:Y:S02]  /*7b60*/  HADD2.F32 R104, -RZ, R4.reuse.H0_H0 ;  /* 0x20000004ff687230 */ /* 0x100fe40000004100 */
[----:B------:R-:W-:Y:S01]  /*7b70*/  HADD2.F32 R99, -RZ, R4.H1_H1 ;  /* 0x30000004ff637230 */ /* 0x000fe20000004100 */
[----:B------:R-:W-:Y:S01]  /*7b80*/  F2FP.F16.E5M2.UNPACK_B R4, R155 ;  /* 0x0000009bff04723e */ /* 0x000fe200020004ff */
[--C-:B------:R-:W-:Y:S02]  /*7b90*/  HADD2.F32 R102, -RZ, R3.reuse.H0_H0 ;  /* 0x20000003ff667230 */ /* 0x100fe40000004100 */
[----:B------:R-:W-:Y:S01]  /*7ba0*/  HADD2.F32 R97, -RZ, R3.H1_H1 ;  /* 0x30000003ff617230 */ /* 0x000fe20000004100 */
[----:B------:R-:W-:Y:S01]  /*7bb0*/  F2FP.F16.E5M2.UNPACK_B R3, R154 ;  /* 0x0000009aff03723e */ /* 0x000fe200020004ff */
[--C-:B------:R-:W-:Y:S02]  /*7bc0*/  HADD2.F32 R110, -RZ, R0.reuse.H0_H0 ;  /* 0x20000000ff6e7230 */ /* 0x100fe40000004100 */
[----:B------:R-:W-:Y:S01]  /*7bd0*/  HADD2.F32 R105, -RZ, R0.H1_H1 ;  /* 0x30000000ff697230 */ /* 0x000fe20000004100 */
[-C--:B------:R-:W-:Y:S01]  /*7be0*/  F2FP.F16.E5M2.UNPACK_B R0, R156.reuse ;  /* 0x0000009cff00723e */ /* 0x080fe200020004ff */
[--C-:B------:R-:W-:Y:S02]  /*7bf0*/  HADD2.F32 R112, -RZ, R4.reuse.H0_H0 ;  /* 0x20000004ff707230 */ /* 0x100fe40000004100 */
[----:B------:R-:W-:Y:S01]  /*7c00*/  HADD2.F32 R107, -RZ, R4.H1_H1 ;  /* 0x30000004ff6b7230 */ /* 0x000fe20000004100 */
[----:B------:R-:W-:Y:S01]  /*7c10*/  F2FP.F16.E5M2.UNPACK_B R4, R157 ;  /* 0x0000009dff04723e */ /* 0x000fe200020004ff */
[--C-:B------:R-:W-:Y:S02]  /*7c20*/  HADD2.F32 R108, -RZ, R3.reuse.H0_H0 ;  /* 0x20000003ff6c7230 */ /* 0x100fe40000004100 */
[----:B------:R-:W-:Y:S01]  /*7c30*/  HADD2.F32 R103, -RZ, R3.H1_H1 ;  /* 0x30000003ff677230 */ /* 0x000fe20000004100 */
[----:B------:R-:W-:Y:S01]  /*7c40*/  F2FP.F16.E5M2.UNPACK_B R3, R155.H1 ;  /* 0x0000009bff03723e */ /* 0x000fe200030004ff */
[--C-:B------:R-:W-:Y:S02]  /*7c50*/  HADD2.F32 R116, -RZ, R0.reuse.H0_H0 ;  /* 0x20000000ff747230 */ /* 0x100fe40000004100 */
[----:B------:R-:W-:Y:S01]  /*7c60*/  HADD2.F32 R111, -RZ, R0.H1_H1 ;  /* 0x30000000ff6f7230 */ /* 0x000fe20000004100 */
[----:B------:R-:W-:Y:S01]  /*7c70*/  F2FP.F16.E5M2.UNPACK_B R0, R156.H1 ;  /* 0x0000009cff00723e */ /* 0x000fe200030004ff */
[--C-:B------:R-:W-:Y:S02]  /*7c80*/  HADD2.F32 R120, -RZ, R4.reuse.H0_H0 ;  /* 0x20000004ff787230 */ /* 0x100fe40000004100 */
[----:B------:R-:W-:Y:S02]  /*7c90*/  HADD2.F32 R115, -RZ, R4.H1_H1 ;  /* 0x30000004ff737230 */ /* 0x000fe40000004100 */
[--C-:B------:R-:W-:Y:S01]  /*7ca0*/  HADD2.F32 R114, -RZ, R3.reuse.H0_H0 ;  /* 0x20000003ff727230 */ /* 0x100fe20000004100 */
[----:B------:R-:W1:Y:S01]  /*7cb0*/  LDTM.x64 R4, tmem[UR4+0x40] ;  /* 0x00004004000479ee */ /* 0x000e620008340000 */
[----:B------:R-:W-:Y:S01]  /*7cc0*/  HADD2.F32 R109, -RZ, R3.H1_H1 ;  /* 0x30000003ff6d7230 */ /* 0x000fe20000004100 */
[----:B------:R-:W-:Y:S01]  /*7cd0*/  F2FP.F16.E5M2.UNPACK_B R3, R157.H1 ;  /* 0x0000009dff03723e */ /* 0x000fe200030004ff */
        /* <DEDUP_REMOVED lines=14> */
[----:B------:R-:W-:Y:S01]  /*7dc0*/  F2FP.F16.E5M2.UNPACK_B R0, R160.H1 ;  /* 0x000000a0ff00723e */ /* 0x000fe200030004ff */
[--C-:B------:R-:W-:Y:S02]  /*7dd0*/  HADD2.F32 R132, -RZ, R3.reuse.H0_H0 ;  /* 0x20000003ff847230 */ /* 0x100fe40000004100 */
[C---:B-1----:R-:W-:Y:S01]  /*7de0*/  FMUL R7, R78.reuse, R7 ;  /* 0x000000074e077220 */ /* 0x042fe20000400000 */
        /* <DEDUP_REMOVED lines=10> */
[C---:B------:R-:W-:Y:S01]  /*7e90*/  FMUL R0, R78.reuse, R4 ;  /* 0x000000044e007220 */ /* 0x040fe20000400000 */
[--C-:B------:R-:W-:Y:S01]  /*7ea0*/  HADD2.F32 R140, -RZ, R135.reuse.H0_H0 ;  /* 0x20000087ff8c7230 */ /* 0x100fe20000004100 */
[----:B------:R-:W-:Y:S01]  /*7eb0*/  F2FP.F16.E5M2.UNPACK_B R4, R163 ;  /* 0x000000a3ff04723e */ /* 0x000fe200020004ff */
[----:B------:R-:W-:Y:S02]  /*7ec0*/  HADD2.F32 R135, -RZ, R135.H1_H1 ;  /* 0x30000087ff877230 */ /* 0x000fe40000004100 */
[C---:B------:R-:W-:Y:S01]  /*7ed0*/  FFMA R0, R81.reuse, R2, R0 ;  /* 0x0000000251007223 */ /* 0x040fe20000000000 */
[C---:B------:R-:W-:Y:S01]  /*7ee0*/  FMUL R2, R78.reuse, R5 ;  /* 0x000000054e027220 */ /* 0x040fe20000400000 */
[--C-:B------:R-:W-:Y:S01]  /*7ef0*/  HADD2.F32 R142, -RZ, R3.reuse.H0_H0 ;  /* 0x20000003ff8e7230 */ /* 0x100fe20000004100 */
[----:B------:R-:W-:Y:S01]  /*7f00*/  F2FP.F16.E5M2.UNPACK_B R5, R163.H1 ;  /* 0x000000a3ff05723e */ /* 0x000fe200030004ff */
[----:B------:R-:W-:Y:S02]  /*7f10*/  HADD2.F32 R137, -RZ, R3.H1_H1 ;  /* 0x30000003ff897230 */ /* 0x000fe40000004100 */
[C---:B------:R-:W-:Y:S01]  /*7f20*/  FFMA R2, R81.reuse, R82, R2 ;  /* 0x0000005251027223 */ /* 0x040fe20000000002 */
[--C-:B------:R-:W-:Y:S02]  /*7f30*/  HADD2.F32 R82, -RZ, R4.reuse.H0_H0 ;  /* 0x20000004ff527230 */ /* 0x100fe40000004100 */
[C---:B------:R-:W-:Y:S01]  /*7f40*/  FMUL R3, R78.reuse, R6 ;  /* 0x000000064e037220 */ /* 0x040fe20000400000 */
[----:B------:R-:W-:Y:S02]  /*7f50*/  HADD2.F32 R139, -RZ, R4.H1_H1 ;  /* 0x30000004ff8b7230 */ /* 0x000fe40000004100 */
[C---:B------:R-:W-:Y:S01]  /*7f60*/  FMUL R4, R78.reuse, R9 ;  /* 0x000000094e047220 */ /* 0x040fe20000400000 */
[--C-:B------:R-:W-:Y:S02]  /*7f70*/  HADD2.F32 R141, -RZ, R5.reuse.H1_H1 ;  /* 0x30000005ff8d7230 */ /* 0x100fe40000004100 */
[C---:B------:R-:W-:Y:S01]  /*7f80*/  FFMA R3, R81.reuse, R84, R3 ;  /* 0x0000005451037223 */ /* 0x040fe20000000003 */
[----:B------:R-:W-:Y:S01]  /*7f90*/  FFMA R7, R81, R86, R7 ;  /* 0x0000005651077223 */ /* 0x000fe20000000007 */
[----:B------:R-:W-:Y:S02]  /*7fa0*/  HADD2.F32 R84, -RZ, R5.H0_H0 ;  /* 0x20000005ff547230 */ /* 0x000fe40000004100 */
[C---:B------:R-:W-:Y:S01]  /*7fb0*/  FMUL R5, R78.reuse, R10 ;  /* 0x0000000a4e057220 */ /* 0x040fe20000400000 */
[C---:B------:R-:W-:Y:S01]  /*7fc0*/  FMUL R6, R78.reuse, R11 ;  /* 0x0000000b4e067220 */ /* 0x040fe20000400000 */
[C---:B------:R-:W-:Y:S01]  /*7fd0*/  FMUL R11, R78.reuse, R16 ;  /* 0x000000104e0b7220 */ /* 0x040fe20000400000 */
[----:B------:R-:W-:Y:S01]  /*7fe0*/  F2FP.SATFINITE.E5M2.F32.PACK_AB_MERGE_C R143, R7, R3, RZ ;  /* 0x00000003078f723e */ /* 0x000fe200048060ff */
[C---:B------:R-:W-:Y:S01]  /*7ff0*/  FMUL R3, R78.reuse, R8 ;  /* 0x000000084e037220 */ /* 0x040fe20000400000 */
[C---:B------:R-:W-:Y:S01]  /*8000*/  FMUL R7, R78.reuse, R12 ;  /* 0x0000000c4e077220 */ /* 0x040fe20000400000 */
[C---:B------:R-:W-:Y:S01]  /*8010*/  FMUL R8, R78.reuse, R13 ;  /* 0x0000000d4e087220 */ /* 0x040fe20000400000 */
[C---:B------:R-:W-:Y:S01]  /*8020*/  FMUL R12, R78.reuse, R17 ;  /* 0x000000114e0c7220 */ /* 0x040fe20000400000 */
[C---:B------:R-:W-:Y:S01]  /*8030*/  FFMA R3, R81.reuse, R88, R3 ;  /* 0x0000005851037223 */ /* 0x040fe20000000003 */
[C---:B------:R-:W-:Y:S01]  /*8040*/  FFMA R4, R81.reuse, R83, R4 ;  /* 0x0000005351047223 */ /* 0x040fe20000000004 */
[C---:B------:R-:W-:Y:S01]  /*8050*/  FFMA R5, R81.reuse, R90, R5 ;  /* 0x0000005a51057223 */ /* 0x040fe20000000005 */
[C---:B------:R-:W-:Y:S01]  /*8060*/  FFMA R6, R81.reuse, R85, R6 ;  /* 0x0000005551067223 */ /* 0x040fe20000000006 */
[C---:B------:R-:W-:Y:S01]  /*8070*/  FFMA R7, R81.reuse, R92, R7 ;  /* 0x0000005c51077223 */ /* 0x040fe20000000007 */
[C---:B------:R-:W-:Y:S01]  /*8080*/  FFMA R8, R81.reuse, R87, R8 ;  /* 0x0000005751087223 */ /* 0x040fe20000000008 */
[C---:B------:R-:W-:Y:S01]  /*8090*/  FMUL R16, R78.reuse, R21 ;  /* 0x000000154e107220 */ /* 0x040fe20000400000 */
[----:B------:R-:W-:Y:S01]  /*80a0*/  FMUL R9, R78, R14 ;  /* 0x0000000e4e097220 */ /* 0x000fe20000400000 */
[----:B------:R-:W-:Y:S01]  /*80b0*/  F2FP.SATFINITE.E5M2.F32.PACK_AB_MERGE_C R5, R6, R5, RZ ;  /* 0x000000050605723e */ /* 0x000fe200048060ff */
[C---:B------:R-:W-:Y:S01]  /*80c0*/  FMUL R10, R78.reuse, R15 ;  /* 0x0000000f4e0a7220 */ /* 0x040fe20000400000 */
[C---:B------:R-:W-:Y:S01]  /*80d0*/  FMUL R15, R78.reuse, R20 ;  /* 0x000000144e0f7220 */ /* 0x040fe20000400000 */
[C---:B------:R-:W-:Y:S01]  /*80e0*/  FFMA R9, R81.reuse, R94, R9 ;  /* 0x0000005e51097223 */ /* 0x040fe20000000009 */
[C---:B------:R-:W-:Y:S01]  /*80f0*/  FMUL R20, R78.reuse, R25 ;  /* 0x000000194e147220 */ /* 0x040fe20000400000 */
[C---:B------:R-:W-:Y:S01]  /*8100*/  FFMA R10, R81.reuse, R89, R10 ;  /* 0x00000059510a7223 */ /* 0x040fe2000000000a */
[C---:B------:R-:W-:Y:S01]  /*8110*/  FFMA R11, R81.reuse, R96, R11 ;  /* 0x00000060510b7223 */ /* 0x040fe2000000000b */
[C---:B------:R-:W-:Y:S01]  /*8120*/  FFMA R12, R81.reuse, R91, R12 ;  /* 0x0000005b510c7223 */ /* 0x040fe2000000000c */
[C---:B------:R-:W-:Y:S01]  /*8130*/  FMUL R13, R78.reuse, R18 ;  /* 0x000000124e0d7220 */ /* 0x040fe20000400000 */
[----:B------:R-:W-:Y:S01]  /*8140*/  FMUL R14, R78, R19 ;  /* 0x000000134e0e7220 */ /* 0x000fe20000400000 */
[----:B------:R-:W-:Y:S01]  /*8150*/  F2FP.SATFINITE.E5M2.F32.PACK_AB_MERGE_C R9, R10, R9, RZ ;  /* 0x000000090a09723e */ /* 0x000fe200048060ff */
[C---:B------:R-:W-:Y:S01]  /*8160*/  FMUL R19, R78.reuse, R24 ;  /* 0x000000184e137220 */ /* 0x040fe20000400000 */
        /* <DEDUP_REMOVED lines=17> */
[----:B------:R-:W-:Y:S01]  /*8280*/  FMUL R27, R78, R32 ;  /* 0x000000204e1b7220 */ /* 0x000fe20000400000 */
[C---:B------:R-:W-:Y:S01]  /*8290*/  FFMA R21, R81.reuse, R106, R21 ;  /* 0x0000006a51157223 */ /* 0x040fe20000000015 */
[C---:B------:R-:W-:Y:S01]  /*82a0*/  FFMA R22, R81.reuse, R101, R22 ;  /* 0x0000006551167223 */ /* 0x040fe20000000016 */
[----:B------:R-:W-:Y:S01]  /*82b0*/  F2FP.SATFINITE.E5M2.F32.PACK_AB_MERGE_C R16, R16, R15, R17 ;  /* 0x0000000f1010723e */ /* 0x000fe20004806011 */
[C---:B------:R-:W-:Y:S01]  /*82c0*/  FFMA R23, R81.reuse, R108, R23 ;  /* 0x0000006c51177223 */ /* 0x040fe20000000017 */
[C---:B------:R-:W-:Y:S01]  /*82d0*/  FFMA R24, R81.reuse, R103, R24 ;  /* 0x0000006751187223 */ /* 0x040fe20000000018 */
[----:B------:R-:W-:Y:S01]  /*82e0*/  FMUL R32, R78, R37 ;  /* 0x000000254e207220 */ /* 0x000fe20000400000 */
[----:B------:R-:W-:Y:S01]  /*82f0*/  F2FP.SATFINITE.E5M2.F32.PACK_AB_MERGE_C R21, R22, R21, RZ ;  /* 0x000000151615723e */ /* 0x000fe200048060ff */
[C---:B------:R-:W-:Y:S01]  /*8300*/  FMUL R25, R78.reuse, R30 ;  /* 0x0000001e4e197220 */ /* 0x040fe20000400000 */
[C---:B------:R-:W-:Y:S01]  /*8310*/  FMUL R26, R78.reuse, R31 ;  /* 0x0000001f4e1a7220 */ /* 0x040fe20000400000 */
[----:B------:R-:W-:Y:S01]  /*8320*/  FMUL R31, R78, R36 ;  /* 0x000000244e1f7220 */ /* 0x000fe20000400000 */
[----:B------:R-:W-:Y:S01]  /*8330*/  F2FP.SATFINITE.E5M2.F32.PACK_AB_MERGE_C R17, R20, R19, R21 ;  /* 0x000000131411723e */ /* 0x000fe20004806015 */
        /* <DEDUP_REMOVED lines=8> */
[----:B------:R-:W-:Y:S01]  /*83c0*/  FMUL R35, R78, R40 ;  /* 0x000000284e237220 */ /* 0x000fe20000400000 */
[C---:B------:R-:W-:Y:S01]  /*83d0*/  FFMA R29, R81.reuse, R114, R29 ;  /* 0x00000072511d7223 */ /* 0x040fe2000000001d */
[----:B------:R-:W-:Y:S01]  /*83e0*/  F2FP.SATFINITE.E5M2.F32.PACK_AB_MERGE_C R18, R24, R23, R18 ;  /* 0x000000171812723e */ /* 0x000fe20004806012 */
        /* <DEDUP_REMOVED lines=22> */
[C---:B------:R-:W-:Y:S01]  /*8550*/  FMUL R41, R78.reuse, R46 ;  /* 0x0000002e4e297220 */ /* 0x040fe20000400000 */
[C---:B------:R-:W-:Y:S01]  /*8560*/  FMUL R42, R78.reuse, R47 ;  /* 0x0000002f4e2a7220 */ /* 0x040fe20000400000 */
[C---:B------:R-:W-:Y:S01]  /*8570*/  FFMA R40, R81.reuse, R119, R40 ;  /* 0x0000007751287223 */ /* 0x040fe20000000028 */
[--C-:B------:R-:W-:Y:S02]  /*8580*/  HADD2.F32 R130, -RZ, R125.reuse.H0_H0 ;  /* 0x2000007dff827230 */ /* 0x100fe40000004100 */
[C---:B------:R-:W-:Y:S01]  /*8590*/  FFMA R41, R81.reuse, R126, R41 ;  /* 0x0000007e51297223 */ /* 0x040fe20000000029 */
[----:B------:R-:W-:Y:S02]  /*85a0*/  HADD2.F32 R125, -RZ, R125.H1_H1 ;  /* 0x3000007dff7d7230 */ /* 0x000fe40000004100 */
[C---:B------:R-:W-:Y:S01]  /*85b0*/  FMUL R45, R78.reuse, R50 ;  /* 0x000000324e2d7220 */ /* 0x040fe20000400000 */
[C---:B------:R-:W-:Y:S01]  /*85c0*/  FFMA R42, R81.reuse, R121, R42 ;  /* 0x00000079512a7223 */ /* 0x040fe2000000002a */
[C---:B------:R-:W-:Y:S01]  /*85d0*/  FMUL R46, R78.reuse, R51 ;  /* 0x000000334e2e7220 */ /* 0x040fe20000400000 */
[C---:B------:R-:W-:Y:S01]  /*85e0*/  FFMA R43, R81.reuse, R128, R43 ;  /* 0x00000080512b7223 */ /* 0x040fe2000000002b */
[C---:B------:R-:W-:Y:S01]  /*85f0*/  FMUL R47, R78.reuse, R52 ;  /* 0x000000344e2f7220 */ /* 0x040fe20000400000 */
        /* <DEDUP_REMOVED lines=10> */
[C---:B------:R-:W-:Y:S01]  /*86a0*/  FFMA R45, R81.reuse, R130, R45 ;  /* 0x00000082512d7223 */ /* 0x040fe2000000002d */
[C---:B------:R-:W-:Y:S01]  /*86b0*/  FMUL R59, R78.reuse, R64 ;  /* 0x000000404e3b7220 */ /* 0x040fe20000400000 */
[C---:B------:R-:W-:Y:S01]  /*86c0*/  FMUL R60, R78.reuse, R65 ;  /* 0x000000414e3c7220 */ /* 0x040fe20000400000 */
[C---:B------:R-:W-:Y:S01]  /*86d0*/  FMUL R61, R78.reuse, R66 ;  /* 0x000000424e3d7220 */ /* 0x040fe20000400000 */
[----:B------:R-:W-:Y:S01]  /*86e0*/  FMUL R62, R78, R67 ;  /* 0x000000434e3e7220 */ /* 0x000fe20000400000 */
[C---:B------:R-:W-:Y:S01]  /*86f0*/  FFMA R46, R81.reuse, R125, R46 ;  /* 0x0000007d512e7223 */ /* 0x040fe2000000002e */
[----:B------:R-:W-:Y:S01]  /*8700*/  F2FP.SATFINITE.E5M2.F32.PACK_AB_MERGE_C R64, R2, R0, R143 ;  /* 0x000000000240723e */ /* 0x000fe2000480608f */
[C---:B------:R-:W-:Y:S01]  /*8710*/  FFMA R47, R81.reuse, R132, R47 ;  /* 0x00000084512f7223 */ /* 0x040fe2000000002f */
[----:B------:R-:W-:Y:S01]  /*8720*/  F2FP.SATFINITE.E5M2.F32.PACK_AB_MERGE_C R65, R4, R3, R5 ;  /* 0x000000030441723e */ /* 0x000fe20004806005 */
[C---:B------:R-:W-:Y:S01]  /*8730*/  FFMA R48, R81.reuse, R127, R48 ;  /* 0x0000007f51307223 */ /* 0x040fe20000000030 */
[----:B------:R-:W-:Y:S01]  /*8740*/  F2FP.SATFINITE.E5M2.F32.PACK_AB_MERGE_C R66, R8, R7, R9 ;  /* 0x000000070842723e */ /* 0x000fe20004806009 */
[C---:B------:R-:W-:Y:S01]  /*8750*/  FFMA R49, R81.reuse, R134, R49 ;  /* 0x0000008651317223 */ /* 0x040fe20000000031 */
[----:B------:R-:W-:Y:S01]  /*8760*/  F2FP.SATFINITE.E5M2.F32.PACK_AB_MERGE_C R67, R12, R11, R13 ;  /* 0x0000000b0c43723e */ /* 0x000fe2000480600d */
[----:B------:R-:W-:Y:S01]  /*8770*/  FMUL R53, R78, R58 ;  /* 0x0000003a4e357220 */ /* 0x000fe20000400000 */
[C---:B------:R-:W-:Y:S01]  /*8780*/  FFMA R50, R81.reuse, R129, R50 ;  /* 0x0000008151327223 */ /* 0x040fe20000000032 */
[C---:B------:R-:W-:Y:S01]  /*8790*/  FFMA R51, R81.reuse, R136, R51 ;  /* 0x0000008851337223 */ /* 0x040fe20000000033 */
[C---:B------:R-:W-:Y:S01]  /*87a0*/  FFMA R52, R81.reuse, R131, R52 ;  /* 0x0000008351347223 */ /* 0x040fe20000000034 */
[----:B------:R1:W-:Y:S01]  /*87b0*/  STS.128 [R172+UR49+0xa200], R64 ;  /* 0x00a20040ac007988 */ /* 0x0003e20008000c31 */
[C---:B------:R-:W-:Y:S01]  /*87c0*/  FFMA R53, R81.reuse, R138, R53 ;  /* 0x0000008a51357223 */ /* 0x040fe20000000035 */
[----:B------:R-:W-:Y:S01]  /*87d0*/  F2FP.SATFINITE.E5M2.F32.PACK_AB_MERGE_C R37, R38, R37, RZ ;  /* 0x000000252625723e */ /* 0x000fe200048060ff */
[C---:B------:R-:W-:Y:S01]  /*87e0*/  FFMA R54, R81.reuse, R133, R54 ;  /* 0x0000008551367223 */ /* 0x040fe20000000036 */
[----:B------:R-:W-:Y:S01]  /*87f0*/  FMUL R58, R78, R63 ;  /* 0x0000003f4e3a7220 */ /* 0x000fe20000400000 */
[C---:B------:R-:W-:Y:S01]  /*8800*/  FFMA R55, R81.reuse, R140, R55 ;  /* 0x0000008c51377223 */ /* 0x040fe20000000037 */
[C---:B------:R-:W-:Y:S01]  /*8810*/  FFMA R56, R81.reuse, R135, R56 ;  /* 0x0000008751387223 */ /* 0x040fe20000000038 */
[C---:B------:R-:W-:Y:S01]  /*8820*/  FFMA R57, R81.reuse, R142, R57 ;  /* 0x0000008e51397223 */ /* 0x040fe20000000039 */
[----:B------:R1:W-:Y:S01]  /*8830*/  STS.128 [R193+0xa010], R16 ;  /* 0x00a01010c1007388 */ /* 0x0003e20000000c00 */
[----:B------:R-:W-:Y:S01]  /*8840*/  F2FP.SATFINITE.E5M2.F32.PACK_AB_MERGE_C R33, R36, R35, R37 ;  /* 0x000000232421723e */ /* 0x000fe20004806025 */
[C---:B------:R-:W-:Y:S01]  /*8850*/  FFMA R58, R81.reuse, R137, R58 ;  /* 0x00000089513a7223 */ /* 0x040fe2000000003a */
[----:B------:R-:W-:Y:S01]  /*8860*/  F2FP.SATFINITE.E5M2.F32.PACK_AB_MERGE_C R34, R42, R41, RZ ;  /* 0x000000292a22723e */ /* 0x000fe200048060ff */
[C---:B------:R-:W-:Y:S01]  /*8870*/  FFMA R59, R81.reuse, R82, R59 ;  /* 0x00000052513b7223 */ /* 0x040fe2000000003b */
[----:B------:R-:W-:Y:S01]  /*8880*/  F2FP.SATFINITE.E5M2.F32.PACK_AB_MERGE_C R35, R46, R45, RZ ;  /* 0x0000002d2e23723e */ /* 0x000fe200048060ff */
        /* <DEDUP_REMOVED lines=25> */
[----:B------:R-:W-:Y:S02]  /*8a20*/  UIADD3 UR8, UP0, UPT, UR52, 0x680, URZ ;  /* 0x0000068034087890 */ /* 0x000fe4000ff1e0ff */
[----:B------:R-:W-:Y:S02]  /*8a30*/  UIADD3 UR5, UPT, UPT, UR41, 0x40, URZ ;  /* 0x0000004029057890 */ /* 0x000fe4000fffe0ff */
[----:B------:R-:W-:Y:S02]  /*8a40*/  UIADD3 UR4, UPT, UPT, UR49, 0xa200, URZ ;  /* 0x0000a20031047890 */ /* 0x000fe4000fffe0ff */
[----:B------:R-:W-:Y:S01]  /*8a50*/  UIADD3.X UR9, UPT, UPT, URZ, UR53, URZ, UP0, !UPT ;  /* 0x00000035ff097290 */ /* 0x000fe200087fe4ff */
[----:B------:R-:W-:Y:S01]  /*8a60*/  UMOV UR6, UR42 ;  /* 0x0000002a00067c82 */ /* 0x000fe20008000000 */
[----:B------:R-:W-:Y:S07]  /*8a70*/  UMOV UR7, UR36 ;  /* 0x0000002400077c82 */ /* 0x000fee0008000000 */
[----:B------:R2:W-:Y:S01]  /*8a80*/  UTMASTG.3D [UR4], [UR8] ;  /* 0x00000004080073b5 */ /* 0x0005e20008010000 */
[----:B------:R0:W-:Y:S01]  /*8a90*/  UTMACMDFLUSH ;  /* 0x00000000000079b7 */ /* 0x0001e20000000000 */
[----:B--2---:R-:W-:Y:S04]  /*8aa0*/  DEPBAR.LE SB0, 0x1 ;  /* 0x000080400000791a */ /* 0x004fe80000000000 */
.L_x_125:
[----:B------:R-:W-:Y:S05]  /*8ab0*/  BSYNC.RECONVERGENT B0 ;  /* 0x0000000000007941 */ /* 0x000fea0003800200 */
.L_x_124:
        /* <DEDUP_REMOVED lines=16> */
.L_x_129:
[----:B------:R-:W-:Y:S05]  /*8bc0*/  BSYNC B0 ;  /* 0x0000000000007941 */ /* 0x000fea0003800000 */
.L_x_128:
        /* <DEDUP_REMOVED lines=20> */
.L_x_127:
[----:B------:R-:W-:Y:S05]  /*8d10*/  BSYNC B1 ;  /* 0x0000000000017941 */ /* 0x000fea0003800000 */
.L_x_126:
[----:B--2---:R-:W-:Y:S01]  /*8d20*/  VIADD R0, R80, 0x80 ;  /* 0x0000008050007836 */ /* 0x004fe20000000000 */
        /* <DEDUP_REMOVED lines=10> */
[----:B------:R-:W5:Y:S01]  /*8dd0*/  LDCU.64 UR6, c[0x4][0x80] ;  /* 0x01001000ff0677ac */ /* 0x000f620008000a00 */
[----:B------:R-:W1:Y:S01]  /*8de0*/  LDC.64 R2, c[0x4][R3] ;  /* 0x0100000003027b82 */ /* 0x000e620000000a00 */
[----:B------:R-:W3:Y:S01]  /*8df0*/  LDCU.64 UR4, c[0x4][0x18] ;  /* 0x01000300ff0477ac */ /* 0x000ee20008000a00 */
[----:B--2---:R-:W-:Y:S01]  /*8e00*/  MOV R5, UR9 ;  /* 0x0000000900057c02 */ /* 0x004fe20008000f00 */
[----:B------:R-:W-:Y:S01]  /*8e10*/  IMAD.U32 R4, RZ, RZ, UR8 ;  /* 0x00000008ff047e24 */ /* 0x000fe2000f8e00ff */
[----:B-----5:R-:W-:Y:S01]  /*8e20*/  MOV R7, UR7 ;  /* 0x0000000700077c02 */ /* 0x020fe20008000f00 */
[----:B------:R-:W-:Y:S01]  /*8e30*/  IMAD.U32 R6, RZ, RZ, UR6 ;  /* 0x00000006ff067e24 */ /* 0x000fe2000f8e00ff */
[----:B---3--:R-:W-:Y:S01]  /*8e40*/  MOV R11, UR5 ;  /* 0x00000005000b7c02 */ /* 0x008fe20008000f00 */
[----:B------:R-:W-:Y:S02]  /*8e50*/  IMAD.U32 R10, RZ, RZ, UR4 ;  /* 0x00000004ff0a7e24 */ /* 0x000fe4000f8e00ff */
[----:B------:R-:W-:Y:S07]  /*8e60*/  LEPC R20, `(.L_x_132) ;  /* 0x000000001014794e */ /* 0x000fee0000000000 */
[----:B-1--4-:R-:W-:Y:S05]  /*8e70*/  CALL.ABS.NOINC R2 ;  /* 0x0000000002007343 */ /* 0x012fea0003c00000 */
.L_x_132:
[----:B------:R-:W-:Y:S05]  /*8e80*/  BSYNC.RECONVERGENT B6 ;  /* 0x0000000000067941 */ /* 0x000fea0003800200 */
.L_x_131:
[----:B---3--:R-:W-:Y:S01]  /*8e90*/  F2FP.F16.E5M2.UNPACK_B R4, R149 ;  /* 0x00000095ff04723e */ /* 0x008fe200020004ff */
        /* <DEDUP_REMOVED lines=13> */
[----:B----4-:R-:W-:Y:S01]  /*8f70*/  F2FP.F16.E5M2.UNPACK_B R125, R159.H1 ;  /* 0x0000009fff7d723e */ /* 0x010fe200030004ff */
        /* <DEDUP_REMOVED lines=262> */
[----:B------:R-:W-:Y:S02]  /*9fe0*/  UIADD3 UR8, UP0, UPT, UR52, 0x680, URZ ;  /* 0x0000068034087890 */ /* 0x000fe4000ff1e0ff */
[----:B------:R-:W-:Y:S02]  /*9ff0*/  UIADD3 UR5, UPT, UPT, UR41, 0x80, URZ ;  /* 0x0000008029057890 */ /* 0x000fe4000fffe0ff */
[----:B------:R-:W-:Y:S01]  /*a000*/  MOV R188, UR10 ;  /* 0x0000000a00bc7c02 */ /* 0x000fe20008000f00 */
[----:B------:R-:W-:Y:S01]  /*a010*/  UIADD3.X UR9, UPT, UPT, URZ, UR53, URZ, UP0, !UPT ;  /* 0x00000035ff097290 */ /* 0x000fe200087fe4ff */
[----:B------:R-:W-:Y:S02]  /*a020*/  UMOV UR6, UR42 ;  /* 0x0000002a00067c82 */ /* 0x000fe40008000000 */
[----:B------:R-:W-:Y:S01]  /*a030*/  R2UR UR4, R188 ;  /* 0x00000000bc0472ca */ /* 0x000fe200000e0000 */
[----:B------:R-:W-:Y:S11]  /*a040*/  UMOV UR7, UR36 ;  /* 0x0000002400077c82 */ /* 0x000ff60008000000 */
[----:B------:R-:W-:Y:S01]  /*a050*/  @!UPT UIADD3 URZ, UPT, UPT, URZ, URZ, URZ ;  /* 0x000000fffffff290 */ /* 0x000fe2000fffe0ff */
[----:B------:R2:W-:Y:S01]  /*a060*/  UTMASTG.3D [UR4], [UR8] ;  /* 0x00000004080073b5 */ /* 0x0005e20008010000 */
[----:B------:R0:W-:Y:S01]  /*a070*/  UTMACMDFLUSH ;  /* 0x00000000000079b7 */ /* 0x0001e20000000000 */
[----:B--2---:R-:W-:Y:S04]  /*a080*/  DEPBAR.LE SB0, 0x1 ;  /* 0x000080400000791a */ /* 0x004fe80000000000 */
.L_x_134:
[----:B------:R-:W-:Y:S05]  /*a090*/  BSYNC.RECONVERGENT B0 ;  /* 0x0000000000007941 */ /* 0x000fea0003800200 */
.L_x_133:
        /* <DEDUP_REMOVED lines=16> */
.L_x_138:
[----:B------:R-:W-:Y:S05]  /*a1a0*/  BSYNC B0 ;  /* 0x0000000000007941 */ /* 0x000fea0003800000 */
.L_x_137:
        /* <DEDUP_REMOVED lines=20> */
.L_x_136:
[----:B------:R-:W-:Y:S05]  /*a2f0*/  BSYNC B1 ;  /* 0x0000000000017941 */ /* 0x000fea0003800000 */
.L_x_135:
[----:B--2---:R-:W-:Y:S05]  /*a300*/  VIADD R0, R80, 0xc0 ;  /* 0x000000c050007836 */ /* 0x004fea0000000000 */
        /* <DEDUP_REMOVED lines=20> */
.L_x_140:
[----:B------:R-:W-:Y:S01]  /*a450*/  ISETP.NE.AND P0, PT, R189, RZ, PT ;  /* 0x000000ffbd00720c */ /* 0x000fe20003f05270 */
[----:B------:R-:W-:Y:S05]  /*a460*/  WARPSYNC.ALL ;  /* 0x0000000000007948 */ /* 0x000fea0003800000 */
[----:B------:R-:W-:Y:S01]  /*a470*/  R2UR UR4, R80 ;  /* 0x00000000500472ca */ /* 0x000fe200000e0000 */
[----:B------:R-:W-:Y:S01]  /*a480*/  BSSY.RECONVERGENT B0, `(.L_x_141) ;  /* 0x000011c000007945 */ /* 0x000fe20003800200 */
[----:B---3--:R-:W-:Y:S02]  /*a490*/  F2FP.F16.E5M2.UNPACK_B R11, R149 ;  /* 0x00000095ff0b723e */ /* 0x008fe400020004ff */
[----:B------:R-:W-:Y:S02]  /*a4a0*/  F2FP.F16.E5M2.UNPACK_B R10, R150 ;  /* 0x00000096ff0a723e */ /* 0x000fe400020004ff */
[----:B------:R-:W-:Y:S01]  /*a4b0*/  F2FP.F16.E5M2.UNPACK_B R9, R151 ;  /* 0x00000097ff09723e */ /* 0x000fe200020004ff */
[--C-:B------:R-:W-:Y:S01]  /*a4c0*/  HADD2.F32 R83, -RZ, R11.reuse.H0_H0 ;  /* 0x2000000bff537230 */ /* 0x100fe20000004100 */
[----:B----4-:R-:W-:Y:S01]  /*a4d0*/  F2FP.F16.E5M2.UNPACK_B R8, R152 ;  /* 0x00000098ff08723e */ /* 0x010fe200020004ff */
[----:B------:R-:W-:Y:S01]  /*a4e0*/  HADD2.F32 R84, -RZ, R11.H1_H1 ;  /* 0x3000000bff547230 */ /* 0x000fe20000004100 */
[----:B------:R-:W-:Y:S01]  /*a4f0*/  F2FP.F16.E5M2.UNPACK_B R7, R153 ;  /* 0x00000099ff07723e */ /* 0x000fe200020004ff */
[--C-:B------:R-:W-:Y:S01]  /*a500*/  HADD2.F32 R87, -RZ, R10.reuse.H0_H0 ;  /* 0x2000000aff577230 */ /* 0x100fe20000004100 */
[----:B------:R-:W-:Y:S01]  /*a510*/  F2FP.F16.E5M2.UNPACK_B R6, R154 ;  /* 0x0000009aff06723e */ /* 0x000fe200020004ff */
[----:B------:R-:W-:Y:S01]  /*a520*/  HADD2.F32 R88, -RZ, R10.H1_H1 ;  /* 0x3000000aff587230 */ /* 0x000fe20000004100 */
[----:B------:R-:W-:Y:S01]  /*a530*/  F2FP.F16.E5M2.UNPACK_B R5, R155 ;  /* 0x0000009bff05723e */ /* 0x000fe200020004ff */
[--C-:B------:R-:W-:Y:S01]  /*a540*/  HADD2.F32 R91, -RZ, R9.reuse.H0_H0 ;  /* 0x20000009ff5b7230 */ /* 0x100fe20000004100 */
[----:B-1----:R-:W-:Y:S01]  /*a550*/  F2FP.F16.E5M2.UNPACK_B R4, R156 ;  /* 0x0000009cff04723e */ /* 0x002fe200020004ff */
[----:B------:R-:W-:Y:S01]  /*a560*/  HADD2.F32 R93, -RZ, R9.H1_H1 ;  /* 0x30000009ff5d7230 */ /* 0x000fe20000004100 */
[-C--:B------:R-:W-:Y:S01]  /*a570*/  F2FP.F16.E5M2.UNPACK_B R2, R148.reuse ;  /* 0x00000094ff02723e */ /* 0x080fe200020004ff */
[--C-:B------:R-:W-:Y:S01]  /*a580*/  HADD2.F32 R94, -RZ, R8.reuse.H0_H0 ;  /* 0x20000008ff5e7230 */ /* 0x100fe20000004100 */
[----:B------:R-:W-:Y:S01]  /*a590*/  F2FP.F16.E5M2.UNPACK_B R148, R148.H1 ;  /* 0x00000094ff94723e */ /* 0x000fe200030004ff */
[----:B------:R-:W-:Y:S01]  /*a5a0*/  HADD2.F32 R97, -RZ, R8.H1_H1 ;  /* 0x30000008ff617230 */ /* 0x000fe20000004100 */
[----:B------:R-:W-:Y:S01]  /*a5b0*/  F2FP.F16.E5M2.UNPACK_B R149, R149.H1 ;  /* 0x00000095ff95723e */ /* 0x000fe200030004ff */
[--C-:B------:R-:W-:Y:S01]  /*a5c0*/  HADD2.F32 R98, -RZ, R7.reuse.H0_H0 ;  /* 0x20000007ff627230 */ /* 0x100fe20000004100 */
[----:B------:R-:W-:Y:S01]  /*a5d0*/  F2FP.F16.E5M2.UNPACK_B R150, R150.H1 ;  /* 0x00000096ff96723e */ /* 0x000fe200030004ff */
[----:B------:R-:W-:Y:S01]  /*a5e0*/  HADD2.F32 R101, -RZ, R7.H1_H1 ;  /* 0x30000007ff657230 */ /* 0x000fe20000004100 */
[----:B------:R-:W-:Y:S01]  /*a5f0*/  F2FP.F16.E5M2.UNPACK_B R151, R151.H1 ;  /* 0x00000097ff97723e */ /* 0x000fe200030004ff */
[--C-:B------:R-:W-:Y:S01]  /*a600*/  HADD2.F32 R102, -RZ, R6.reuse.H0_H0 ;  /* 0x20000006ff667230 */ /* 0x100fe20000004100 */
[----:B------:R-:W-:Y:S01]  /*a610*/  IADD3 R191, PT, PT, R191, 0xc0, RZ ;  /* 0x000000c0bfbf7810 */ /* 0x000fe20007ffe0ff */
[----:B------:R-:W-:Y:S01]  /*a620*/  HADD2.F32 R105, -RZ, R6.H1_H1 ;  /* 0x30000006ff697230 */ /* 0x000fe20000004100 */
[----:B------:R-:W-:Y:S01]  /*a630*/  F2FP.F16.E5M2.UNPACK_B R138, R163 ;  /* 0x000000a3ff8a723e */ /* 0x000fe200020004ff */
[--C-:B------:R-:W-:Y:S01]  /*a640*/  HADD2.F32 R106, -RZ, R5.reuse.H0_H0 ;  /* 0x20000005ff6a7230 */ /* 0x100fe20000004100 */
[----:B------:R-:W-:Y:S01]  /*a650*/  LOP3.LUT R191, R191, 0xfefffff8, RZ, 0xc0, !PT ;  /* 0xfefffff8bfbf7812 */ /* 0x000fe200078ec0ff */
[----:B------:R-:W-:Y:S01]  /*a660*/  HADD2.F32 R109, -RZ, R5.H1_H1 ;  /* 0x30000005ff6d7230 */ /* 0x000fe20000004100 */
[----:B------:R-:W-:Y:S01]  /*a670*/  F2FP.F16.E5M2.UNPACK_B R116, R157 ;  /* 0x0000009dff74723e */ /* 0x000fe200020004ff */
[--C-:B------:R-:W-:Y:S01]  /*a680*/  HADD2.F32 R110, -RZ, R4.reuse.H0_H0 ;  /* 0x20000004ff6e7230 */ /* 0x100fe20000004100 */
[----:B------:R-:W-:Y:S01]  /*a690*/  F2FP.F16.E5M2.UNPACK_B R120, R158 ;  /* 0x0000009eff78723e */ /* 0x000fe200020004ff */
[----:B------:R-:W-:Y:S01]  /*a6a0*/  HADD2.F32 R113, -RZ, R4.H1_H1 ;  /* 0x30000004ff717230 */ /* 0x000fe20000004100 */
[----:B------:R-:W-:Y:S01]  /*a6b0*/  F2FP.F16.E5M2.UNPACK_B R124, R159 ;  /* 0x0000009fff7c723e */ /* 0x000fe200020004ff */
[----:B------:R-:W1:Y:S01]  /*a6c0*/  LDTM.x64 R4, tmem[UR4+0xc0] ;  /* 0x0000c004000479ee */ /* 0x000e620008340000 */
[--C-:B------:R-:W-:Y:S01]  /*a6d0*/  HADD2.F32 R0, -RZ, R2.reuse.H0_H0 ;  /* 0x20000002ff007230 */ /* 0x100fe20000004100 */
[----:B------:R-:W-:Y:S01]  /*a6e0*/  NOP ;  /* 0x0000000000007918 */ /* 0x000fe20000000000 */
[----:B-1----:R1:W-:Y:S01]  /*a6f0*/  SYNCS.ARRIVE.TRANS64.RED.A1T0 RZ, [R191+URZ], RZ ;  /* 0x000000ffbfff79a7 */ /* 0x0023e200081004ff */
[----:B------:R-:W-:Y:S01]  /*a700*/  HADD2.F32 R2, -RZ, R2.H1_H1 ;  /* 0x30000002ff027230 */ /* 0x000fe20000004100 */
[----:B------:R-:W-:Y:S01]  /*a710*/  F2FP.F16.E5M2.UNPACK_B R128, R160 ;  /* 0x000000a0ff80723e */ /* 0x000fe200020004ff */
[--C-:B------:R-:W-:Y:S01]  /*a720*/  HADD2.F32 R86, -RZ, R149.reuse.H1_H1 ;  /* 0x30000095ff567230 */ /* 0x100fe20000004100 */
[----:B------:R-:W-:Y:S01]  /*a730*/  F2FP.F16.E5M2.UNPACK_B R132, R161 ;  /* 0x000000a1ff84723e */ /* 0x000fe200020004ff */
[--C-:B------:R-:W-:Y:S01]  /*a740*/  HADD2.F32 R114, -RZ, R116.reuse.H0_H0 ;  /* 0x20000074ff727230 */ /* 0x100fe20000004100 */
[----:B------:R-:W-:Y:S01]  /*a750*/  F2FP.F16.E5M2.UNPACK_B R136, R162 ;  /* 0x000000a2ff88723e */ /* 0x000fe200020004ff */
[----:B------:R-:W-:Y:S01]  /*a760*/  HADD2.F32 R117, -RZ, R116.H1_H1 ;  /* 0x30000074ff757230 */ /* 0x000fe20000004100 */
[----:B------:R-:W-:Y:S01]  /*a770*/  F2FP.F16.E5M2.UNPACK_B R152, R152.H1 ;  /* 0x00000098ff98723e */ /* 0x000fe200030004ff */
        /* <DEDUP_REMOVED lines=12> */
[C---:B------:R-:W-:Y:S01]  /*a840*/  FMUL R4, R78.reuse, R4 ;  /* 0x000000044e047220 */ /* 0x040fe20000400000 */
[C---:B------:R-:W-:Y:S01]  /*a850*/  FMUL R5, R78.reuse, R5 ;  /* 0x000000054e057220 */ /* 0x040fe20000400000 */
[----:B------:R-:W-:Y:S02]  /*a860*/  HADD2.F32 R3, -RZ, R148.H0_H0 ;  /* 0x20000094ff037230 */ /* 0x000fe40000004100 */
        /* <DEDUP_REMOVED lines=9> */
[----:B------:R-:W-:Y:S02]  /*a900*/  HADD2.F32 R130, -RZ, R132.H0_H0 ;  /* 0x20000084ff827230 */ /* 0x000fe40000004100 */
[C---:B------:R-:W-:Y:S01]  /*a910*/  FMUL R6, R78.reuse, R6 ;  /* 0x000000064e067220 */ /* 0x040fe20000400000 */
[----:B------:R-:W-:Y:S02]  /*a920*/  HADD2.F32 R82, -RZ, R148.H1_H1 ;  /* 0x30000094ff527230 */ /* 0x000fe40000004100 */
[C---:B------:R-:W-:Y:S01]  /*a930*/  FMUL R7, R78.reuse, R7 ;  /* 0x000000074e077220 */ /* 0x040fe20000400000 */
[----:B------:R-:W-:Y:S02]  /*a940*/  HADD2.F32 R85, -RZ, R149.H0_H0 ;  /* 0x20000095ff557230 */ /* 0x000fe40000004100 */
[C---:B------:R-:W-:Y:S01]  /*a950*/  FFMA R6, R81.reuse, R3, R6 ;  /* 0x0000000351067223 */ /* 0x040fe20000000006 */
[----:B------:R-:W-:Y:S02]  /*a960*/  HADD2.F32 R133, -RZ, R132.H1_H1 ;  /* 0x30000084ff857230 */ /* 0x000fe40000004100 */
[C---:B------:R-:W-:Y:S01]  /*a970*/  FFMA R7, R81.reuse, R82, R7 ;  /* 0x0000005251077223 */ /* 0x040fe20000000007 */
[C---:B------:R-:W-:Y:S01]  /*a980*/  FFMA R8, R81.reuse, R83, R8 ;  /* 0x0000005351087223 */ /* 0x040fe20000000008 */
[C---:B------:R-:W-:Y:S01]  /*a990*/  FFMA R9, R81.reuse, R84, R9 ;  /* 0x0000005451097223 */ /* 0x040fe20000000009 */
[--C-:B------:R-:W-:Y:S02]  /*a9a0*/  HADD2.F32 R82, -RZ, R138.reuse.H0_H0 ;  /* 0x2000008aff527230 */ /* 0x100fe40000004100 */
[C---:B------:R-:W-:Y:S01]  /*a9b0*/  FMUL R10, R78.reuse, R10 ;  /* 0x0000000a4e0a7220 */ /* 0x040fe20000400000 */
[----:B------:R-:W-:Y:S02]  /*a9c0*/  HADD2.F32 R83, -RZ, R138.H1_H1 ;  /* 0x3000008aff537230 */ /* 0x000fe40000004100 */
[C---:B------:R-:W-:Y:S01]  /*a9d0*/  FMUL R11, R78.reuse, R11 ;  /* 0x0000000b4e0b7220 */ /* 0x040fe20000400000 */
[----:B------:R-:W-:Y:S02]  /*a9e0*/  HADD2.F32 R89, -RZ, R150.H0_H0 ;  /* 0x20000096ff597230 */ /* 0x000fe40000004100 */
[C---:B------:R-:W-:Y:S01]  /*a9f0*/  FFMA R10, R81.reuse, R85, R10 ;  /* 0x00000055510a7223 */ /* 0x040fe2000000000a */
[--C-:B------:R-:W-:Y:S02]  /*aa00*/  HADD2.F32 R134, -RZ, R136.reuse.H0_H0 ;  /* 0x20000088ff867230 */ /* 0x100fe40000004100 */
[C---:B------:R-:W-:Y:S01]  /*aa10*/  FFMA R11, R81.reuse, R86, R11 ;  /* 0x00000056510b7223 */ /* 0x040fe2000000000b */
[C---:B------:R-:W-:Y:S01]  /*aa20*/  FFMA R12, R81.reuse, R87, R12 ;  /* 0x00000057510c7223 */ /* 0x040fe2000000000c */
[----:B------:R-:W-:Y:S01]  /*aa30*/  FFMA R13, R81, R88, R13 ;  /* 0x00000058510d7223 */ /* 0x000fe2000000000d */
[----:B------:R-:W-:Y:S01]  /*aa40*/  F2FP.SATFINITE.E5M2.F32.PACK_AB_MERGE_C R86, R7, R6, RZ ;  /* 0x000000060756723e */ /* 0x000fe200048060ff */
[C---:B------:R-:W-:Y:S01]  /*aa50*/  FMUL R7, R78.reuse, R20 ;  /* 0x000000144e077220 */ /* 0x040fe20000400000 */
[----:B------:R-:W-:Y:S01]  /*aa60*/  F2FP.SATFINITE.E5M2.F32.PACK_AB_MERGE_C R138, R11, R10, RZ ;  /* 0x0000000a0b8a723e */ /* 0x000fe200048060ff */
[C---:B------:R-:W-:Y:S01]  /*aa70*/  FMUL R10, R78.reuse, R21 ;  /* 0x000000154e0a7220 */ /* 0x040fe20000400000 */
[C---:B------:R-:W-:Y:S01]  /*aa80*/  FMUL R21, R78.reuse, R28 ;  /* 0x0000001c4e157220 */ /* 0x040fe20000400000 */
[----:B------:R-:W-:Y:S02]  /*aa90*/  HADD2.F32 R137, -RZ, R136.H1_H1 ;  /* 0x30000088ff897230 */ /* 0x000fe40000004100 */
[C---:B------:R-:W-:Y:S01]  /*aaa0*/  FMUL R14, R78.reuse, R14 ;  /* 0x0000000e4e0e7220 */ /* 0x040fe20000400000 */
[----:B------:R-:W-:Y:S02]  /*aab0*/  HADD2.F32 R90, -RZ, R150.H1_H1 ;  /* 0x30000096ff5a7230 */ /* 0x000fe40000004100 */
[C---:B------:R-:W-:Y:S01]  /*aac0*/  FMUL R15, R78.reuse, R15 ;  /* 0x0000000f4e0f7220 */ /* 0x040fe20000400000 */
[--C-:B------:R-:W-:Y:S02]  /*aad0*/  HADD2.F32 R92, -RZ, R151.reuse.H0_H0 ;  /* 0x20000097ff5c7230 */ /* 0x100fe40000004100 */
[C---:B------:R-:W-:Y:S01]  /*aae0*/  FFMA R14, R81.reuse, R89, R14 ;  /* 0x00000059510e7223 */ /* 0x040fe2000000000e */
[----:B------:R-:W-:Y:S02]  /*aaf0*/  HADD2.F32 R95, -RZ, R151.H1_H1 ;  /* 0x30000097ff5f7230 */ /* 0x000fe40000004100 */
[C---:B------:R-:W-:Y:S01]  /*ab00*/  FFMA R15, R81.reuse, R90, R15 ;  /* 0x0000005a510f7223 */ /* 0x040fe2000000000f */
[C---:B------:R-:W-:Y:S01]  /*ab10*/  FFMA R0, R81.reuse, R91, R0 ;  /* 0x0000005b51007223 */ /* 0x040fe20000000000 */
[----:B------:R-:W-:Y:S01]  /*ab20*/  FFMA R2, R81, R93, R2 ;  /* 0x0000005d51027223 */ /* 0x000fe20000000002 */
[C---:B------:R-:W-:Y:S01]  /*ab30*/  FMUL R3, R78.reuse, R18 ;  /* 0x000000124e037220 */ /* 0x040fe20000400000 */
[C---:B------:R-:W-:Y:S01]  /*ab40*/  FMUL R18, R78.reuse, R25 ;  /* 0x000000194e127220 */ /* 0x040fe20000400000 */
[----:B------:R-:W-:Y:S01]  /*ab50*/  F2FP.SATFINITE.E5M2.F32.PACK_AB_MERGE_C R14, R15, R14, RZ ;  /* 0x0000000e0f0e723e */ /* 0x000fe200048060ff */
[C---:B------:R-:W-:Y:S01]  /*ab60*/  FMUL R25, R78.reuse, R32 ;  /* 0x000000204e197220 */ /* 0x040fe20000400000 */
[C---:B------:R-:W-:Y:S01]  /*ab70*/  FFMA R3, R81.reuse, R92, R3 ;  /* 0x0000005c51037223 */ /* 0x040fe20000000003 */
[C---:B------:R-:W-:Y:S01]  /*ab80*/  FMUL R6, R78.reuse, R19 ;  /* 0x000000134e067220 */ /* 0x040fe20000400000 */
[--C-:B------:R-:W-:Y:S02]  /*ab90*/  HADD2.F32 R96, -RZ, R152.reuse.H0_H0 ;  /* 0x20000098ff607230 */ /* 0x100fe40000004100 */
[C---:B------:R-:W-:Y:S01]  /*aba0*/  FMUL R11, R78.reuse, R22 ;  /* 0x000000164e0b7220 */ /* 0x040fe20000400000 */
[----:B------:R-:W-:Y:S02]  /*abb0*/  HADD2.F32 R99, -RZ, R152.H1_H1 ;  /* 0x30000098ff637230 */ /* 0x000fe40000004100 */
[C---:B------:R-:W-:Y:S01]  /*abc0*/  FFMA R6, R81.reuse, R95, R6 ;  /* 0x0000005f51067223 */ /* 0x040fe20000000006 */
[C---:B------:R-:W-:Y:S01]  /*abd0*/  FFMA R7, R81.reuse, R94, R7 ;  /* 0x0000005e51077223 */ /* 0x040fe20000000007 */
[C---:B------:R-:W-:Y:S01]  /*abe0*/  FFMA R10, R81.reuse, R97, R10 ;  /* 0x00000061510a7223 */ /* 0x040fe2000000000a */
[C---:B------:R-:W-:Y:S01]  /*abf0*/  FFMA R11, R81.reuse, R96, R11 ;  /* 0x00000060510b7223 */ /* 0x040fe2000000000b */
[----:B------:R-:W-:Y:S01]  /*ac00*/  FMUL R22, R78, R29 ;  /* 0x0000001d4e167220 */ /* 0x000fe20000400000 */
[----:B------:R-:W-:Y:S01]  /*ac10*/  F2FP.SATFINITE.E5M2.F32.PACK_AB_MERGE_C R3, R6, R3, RZ ;  /* 0x000000030603723e */ /* 0x000fe200048060ff */
[C---:B------:R-:W-:Y:S01]  /*ac20*/  FMUL R29, R78.reuse, R36 ;  /* 0x000000244e1d7220 */ /* 0x040fe20000400000 */
        /* <DEDUP_REMOVED lines=11> */
[----:B------:R-:W-:Y:S01]  /*ace0*/  FMUL R20, R78, R27 ;  /* 0x0000001b4e147220 */ /* 0x000fe20000400000 */
[--C-:B------:R-:W-:Y:S01]  /*acf0*/  HADD2.F32 R104, -RZ, R154.reuse.H0_H0 ;  /* 0x2000009aff687230 */ /* 0x100fe20000004100 */
[----:B------:R-:W-:Y:S01]  /*ad00*/  F2FP.SATFINITE.E5M2.F32.PACK_AB_MERGE_C R16, R10, R7, R16 ;  /* 0x000000070a10723e */ /* 0x000fe20004806010 */
[----:B------:R-:W-:Y:S02]  /*ad10*/  HADD2.F32 R107, -RZ, R154.H1_H1 ;  /* 0x3000009aff6b7230 */ /* 0x000fe40000004100 */
        /* <DEDUP_REMOVED lines=28> */
[----:B------:R-:W-:Y:S01]  /*aee0*/  F2FP.F16.E5M2.UNPACK_B R159, R159.H1 ;  /* 0x0000009fff9f723e */ /* 0x000fe200030004ff */
[----:B------:R-:W-:Y:S01]  /*aef0*/  FMUL R38, R78, R45 ;  /* 0x0000002d4e267220 */ /* 0x000fe20000400000 */
[----:B------:R-:W-:Y:S01]  /*af00*/  F2FP.SATFINITE.E5M2.F32.PACK_AB_MERGE_C R19, R28, R27, RZ ;  /* 0x0000001b1c13723e */ /* 0x000fe200048060ff */
[----:B------:R-:W-:Y:S01]  /*af10*/  FFMA R31, R81, R112, R31 ;  /* 0x00000070511f7223 */ /* 0x000fe2000000001f */
[C---:B------:R-:W-:Y:S01]  /*af20*/  FMUL R45, R78.reuse, R52 ;  /* 0x000000344e2d7220 */ /* 0x040fe20000400000 */
[C---:B------:R-:W-:Y:S01]  /*af30*/  FMUL R52, R78.reuse, R59 ;  /* 0x0000003b4e347220 */ /* 0x040fe20000400000 */
[----:B------:R-:W-:Y:S01]  /*af40*/  F2FP.F16.E5M2.UNPACK_B R160, R160.H1 ;  /* 0x000000a0ffa0723e */ /* 0x000fe200030004ff */
[C---:B------:R-:W-:Y:S01]  /*af50*/  FMUL R59, R78.reuse, R66 ;  /* 0x000000424e3b7220 */ /* 0x040fe20000400000 */
[----:B------:R-:W-:Y:S01]  /*af60*/  F2FP.SATFINITE.E5M2.F32.PACK_AB_MERGE_C R66, R13, R12, R14 ;  /* 0x0000000c0d42723e */ /* 0x000fe2000480600e */
        /* <DEDUP_REMOVED lines=11> */
[C---:B------:R-:W-:Y:S01]  /*b020*/  FFMA R35, R81.reuse, R116, R35 ;  /* 0x0000007451237223 */ /* 0x040fe20000000023 */
[C---:B------:R-:W-:Y:S01]  /*b030*/  FMUL R36, R78.reuse, R43 ;  /* 0x0000002b4e247220 */ /* 0x040fe20000400000 */
[--C-:B------:R-:W-:Y:S02]  /*b040*/  HADD2.F32 R120, -RZ, R158.reuse.H0_H0 ;  /* 0x2000009eff787230 */ /* 0x100fe40000004100 */
[C---:B------:R-:W-:Y:S01]  /*b050*/  FMUL R39, R78.reuse, R46 ;  /* 0x0000002e4e277220 */ /* 0x040fe20000400000 */
[----:B------:R-:W-:Y:S02]  /*b060*/  HADD2.F32 R123, -RZ, R158.H1_H1 ;  /* 0x3000009eff7b7230 */ /* 0x000fe40000004100 */
        /* <DEDUP_REMOVED lines=11> */
[C---:B------:R-:W-:Y:S01]  /*b120*/  FFMA R42, R81.reuse, R125, R42 ;  /* 0x0000007d512a7223 */ /* 0x040fe2000000002a */
[C---:B------:R-:W-:Y:S01]  /*b130*/  FMUL R46, R78.reuse, R53 ;  /* 0x000000354e2e7220 */ /* 0x040fe20000400000 */
[--C-:B------:R-:W-:Y:S02]  /*b140*/  HADD2.F32 R128, -RZ, R160.reuse.H0_H0 ;  /* 0x200000a0ff807230 */ /* 0x100fe40000004100 */
[C---:B------:R-:W-:Y:S01]  /*b150*/  FMUL R50, R78.reuse, R57 ;  /* 0x000000394e327220 */ /* 0x040fe20000400000 */
[C---:B------:R-:W-:Y:S01]  /*b160*/  FMUL R51, R78.reuse, R58 ;  /* 0x0000003a4e337220 */ /* 0x040fe20000400000 */
[C---:B------:R-:W-:Y:S01]  /*b170*/  FMUL R53, R78.reuse, R60 ;  /* 0x0000003c4e357220 */ /* 0x040fe20000400000 */
[C---:B------:R-:W-:Y:S01]  /*b180*/  FFMA R43, R81.reuse, R124, R43 ;  /* 0x0000007c512b7223 */ /* 0x040fe2000000002b */
[----:B------:R-:W-:Y:S02]  /*b190*/  HADD2.F32 R131, -RZ, R160.H1_H1 ;  /* 0x300000a0ff837230 */ /* 0x000fe40000004100 */
[C---:B------:R-:W-:Y:S01]  /*b1a0*/  FMUL R47, R78.reuse, R54 ;  /* 0x000000364e2f7220 */ /* 0x040fe20000400000 */
[C---:B------:R-:W-:Y:S01]  /*b1b0*/  FMUL R57, R78.reuse, R64 ;  /* 0x000000404e397220 */ /* 0x040fe20000400000 */
[C---:B------:R-:W-:Y:S01]  /*b1c0*/  FMUL R58, R78.reuse, R65 ;  /* 0x000000414e3a7220 */ /* 0x040fe20000400000 */
[C---:B------:R-:W-:Y:S01]  /*b1d0*/  FMUL R60, R78.reuse, R67 ;  /* 0x000000434e3c7220 */ /* 0x040fe20000400000 */
[----:B------:R-:W-:Y:S01]  /*b1e0*/  FFMA R44, R81, R127, R44 ;  /* 0x0000007f512c7223 */ /* 0x000fe2000000002c */
[C---:B------:R-:W-:Y:S01]  /*b1f0*/  FMUL R48, R78.reuse, R55 ;  /* 0x000000374e307220 */ /* 0x040fe20000400000 */
[----:B------:R-:W-:Y:S01]  /*b200*/  F2FP.SATFINITE.E5M2.F32.PACK_AB_MERGE_C R64, R5, R4, R86 ;  /* 0x000000040540723e */ /* 0x000fe20004806056 */
[----:B------:R-:W-:Y:S01]  /*b210*/  FFMA R45, R81, R126, R45 ;  /* 0x0000007e512d7223 */ /* 0x000fe2000000002d */
[----:B------:R-:W-:Y:S01]  /*b220*/  F2FP.SATFINITE.E5M2.F32.PACK_AB_MERGE_C R65, R9, R8, R138 ;  /* 0x000000080941723e */ /* 0x000fe2000480608a */
[----:B------:R-:W-:Y:S01]  /*b230*/  FMUL R49, R78, R56 ;  /* 0x000000384e317220 */ /* 0x000fe20000400000 */
[----:B------:R-:W-:Y:S01]  /*b240*/  F2FP.SATFINITE.E5M2.F32.PACK_AB_MERGE_C R67, R2, R0, R3 ;  /* 0x000000000243723e */ /* 0x000fe20004806003 */
[C---:B------:R-:W-:Y:S01]  /*b250*/  FFMA R46, R81.reuse, R129, R46 ;  /* 0x00000081512e7223 */ /* 0x040fe2000000002e */
[----:B------:R-:W-:Y:S01]  /*b260*/  F2FP.F16.E5M2.UNPACK_B R162, R162.H1 ;  /* 0x000000a2ffa2723e */ /* 0x000fe200030004ff */
[--C-:B------:R-:W-:Y:S02]  /*b270*/  HADD2.F32 R132, -RZ, R161.reuse.H0_H0 ;  /* 0x200000a1ff847230 */ /* 0x100fe40000004100 */
[C---:B------:R-:W-:Y:S01]  /*b280*/  FFMA R47, R81.reuse, R128, R47 ;  /* 0x00000080512f7223 */ /* 0x040fe2000000002f */
[----:B------:R1:W-:Y:S01]  /*b290*/  STS.128 [R172+UR49+0xa200], R64 ;  /* 0x00a20040ac007988 */ /* 0x0003e20008000c31 */
[----:B------:R-:W-:Y:S02]  /*b2a0*/  HADD2.F32 R135, -RZ, R161.H1_H1 ;  /* 0x300000a1ff877230 */ /* 0x000fe40000004100 */
[C---:B------:R-:W-:Y:S01]  /*b2b0*/  FFMA R48, R81.reuse, R131, R48 ;  /* 0x0000008351307223 */ /* 0x040fe20000000030 */
[C---:B------:R-:W-:Y:S01]  /*b2c0*/  FFMA R49, R81.reuse, R130, R49 ;  /* 0x0000008251317223 */ /* 0x040fe20000000031 */
[----:B------:R-:W-:Y:S01]  /*b2d0*/  F2FP.F16.E5M2.UNPACK_B R163, R163.H1 ;  /* 0x000000a3ffa3723e */ /* 0x000fe200030004ff */
[C---:B------:R-:W-:Y:S01]  /*b2e0*/  FFMA R50, R81.reuse, R133, R50 ;  /* 0x0000008551327223 */ /* 0x040fe20000000032 */
[----:B------:R-:W-:Y:S01]  /*b2f0*/  FMUL R54, R78, R61 ;  /* 0x0000003d4e367220 */ /* 0x000fe20000400000 */
[--C-:B------:R-:W-:Y:S01]  /*b300*/  HADD2.F32 R136, -RZ, R162.reuse.H0_H0 ;  /* 0x200000a2ff887230 */ /* 0x100fe20000004100 */
[----:B------:R1:W-:Y:S01]  /*b310*/  STS.128 [R193+0xa010], R16 ;  /* 0x00a01010c1007388 */ /* 0x0003e20000000c00 */
[----:B------:R-:W-:Y:S01]  /*b320*/  F2FP.SATFINITE.E5M2.F32.PACK_AB_MERGE_C R35, R36, R35, RZ ;  /* 0x000000232423723e */ /* 0x000fe200048060ff */
[C---:B------:R-:W-:Y:S01]  /*b330*/  FFMA R51, R81.reuse, R132, R51 ;  /* 0x0000008451337223 */ /* 0x040fe20000000033 */
[----:B------:R-:W-:Y:S01]  /*b340*/  F2FP.SATFINITE.E5M2.F32.PACK_AB_MERGE_C R39, R40, R39, RZ ;  /* 0x000000272827723e */ /* 0x000fe200048060ff */
[----:B------:R-:W-:Y:S02]  /*b350*/  HADD2.F32 R139, -RZ, R162.H1_H1 ;  /* 0x300000a2ff8b7230 */ /* 0x000fe40000004100 */
[C---:B------:R-:W-:Y:S01]  /*b360*/  FMUL R55, R78.reuse, R62 ;  /* 0x0000003e4e377220 */ /* 0x040fe20000400000 */
[C---:B------:R-:W-:Y:S01]  /*b370*/  FFMA R52, R81.reuse, R135, R52 ;  /* 0x0000008751347223 */ /* 0x040fe20000000034 */
[----:B------:R-:W-:Y:S01]  /*b380*/  FMUL R56, R78, R63 ;  /* 0x0000003f4e387220 */ /* 0x000fe20000400000 */
[C---:B------:R-:W-:Y:S01]  /*b390*/  FFMA R53, R81.reuse, R134, R53 ;  /* 0x0000008651357223 */ /* 0x040fe20000000035 */
[C---:B------:R-:W-:Y:S01]  /*b3a0*/  FFMA R54, R81.reuse, R137, R54 ;  /* 0x0000008951367223 */ /* 0x040fe20000000036 */
[--C-:B------:R-:W-:Y:S02]  /*b3b0*/  HADD2.F32 R84, -RZ, R163.reuse.H0_H0 ;  /* 0x200000a3ff547230 */ /* 0x100fe40000004100 */
[C---:B------:R-:W-:Y:S01]  /*b3c0*/  FFMA R55, R81.reuse, R136, R55 ;  /* 0x0000008851377223 */ /* 0x040fe20000000037 */
[----:B------:R-:W-:Y:S02]  /*b3d0*/  HADD2.F32 R85, -RZ, R163.H1_H1 ;  /* 0x300000a3ff557230 */ /* 0x000fe40000004100 */
[C---:B------:R-:W-:Y:S01]  /*b3e0*/  FFMA R56, R81.reuse, R139, R56 ;  /* 0x0000008b51387223 */ /* 0x040fe20000000038 */
[----:B------:R-:W-:Y:S01]  /*b3f0*/  F2FP.SATFINITE.E5M2.F32.PACK_AB_MERGE_C R43, R44, R43, RZ ;  /* 0x0000002b2c2b723e */ /* 0x000fe200048060ff */
[C---:B------:R-:W-:Y:S01]  /*b400*/  FFMA R57, R81.reuse, R82, R57 ;  /* 0x0000005251397223 */ /* 0x040fe20000000039 */
[C---:B------:R-:W-:Y:S01]  /*b410*/  FFMA R58, R81.reuse, R83, R58 ;  /* 0x00000053513a7223 */ /* 0x040fe2000000003a */
[C---:B------:R-:W-:Y:S01]  /*b420*/  FFMA R59, R81.reuse, R84, R59 ;  /* 0x00000054513b7223 */ /* 0x040fe2000000003b */
[----:B------:R-:W-:Y:S01]  /*b430*/  F2FP.SATFINITE.E5M2.F32.PACK_AB_MERGE_C R33, R34, R33, R35 ;  /* 0x000000212221723e */ /* 0x000fe20004806023 */
[----:B------:R-:W-:Y:S01]  /*b440*/  FFMA R60, R81, R85, R60 ;  /* 0x00000055513c7223 */ /* 0x000fe2000000003c */
[----:B------:R-:W-:Y:S02]  /*b450*/  F2FP.SATFINITE.E5M2.F32.PACK_AB_MERGE_C R32, R30, R29, R32 ;  /* 0x0000001d1e20723e */ /* 0x000fe40004806020 */
        /* <DEDUP_REMOVED lines=11> */
[----:B------:R-:W-:Y:S03]  /*b510*/  IADD3 R76, PT, PT, R76, 0x1, RZ ;  /* 0x000000014c4c7810 */ /* 0x000fe60007ffe0ff */
        /* <DEDUP_REMOVED lines=18> */
.L_x_142:
[----:B------:R-:W-:Y:S05]  /*b640*/  BSYNC.RECONVERGENT B0 ;  /* 0x0000000000007941 */ /* 0x000fea0003800200 */
.L_x_141:
[----:B------:R-:W-:Y:S01]  /*b650*/  BAR.SYNC.DEFER_BLOCKING 0x1, 0x80 ;  /* 0x0042000000007b1d */ /* 0x000fe20000010000 */
[----:B------:R-:W-:Y:S01]  /*b660*/  ISETP.NE.AND P2, PT, R190, RZ, PT ;  /* 0x000000ffbe00720c */ /* 0x000fe20003f45270 */
[----:B------:R-:W-:Y:S01]  /*b670*/  IMAD.IADD R20, R75, 0x1, R147 ;  /* 0x000000014b147824 */ /* 0x000fe200078e0293 */
[----:B------:R-:W-:Y:S01]  /*b680*/  ISETP.NE.AND P0, PT, R192, 0x2, PT ;  /* 0x00000002c000780c */ /* 0x000fe20003f05270 */
[----:B------:R-:W-:Y:S01]  /*b690*/  IMAD.IADD R21, R77, 0x1, R170 ;  /* 0x000000014d157824 */ /* 0x000fe200078e02aa */
[----:B------:R-:W-:Y:S02]  /*b6a0*/  ISETP.NE.AND P1, PT, R76, 0x2, PT ;  /* 0x000000024c00780c */ /* 0x000fe40003f25270 */
[----:B------:R-:W-:Y:S02]  /*b6b0*/  SEL R3, RZ, 0x1, P0 ;  /* 0x00000001ff037807 */ /* 0x000fe40000000000 */
[----:B------:R-:W-:Y:S02]  /*b6c0*/  SEL R0, RZ, 0x1, P1 ;  /* 0x00000001ff007807 */ /* 0x000fe40000800000 */
[----:B------:R-:W-:Y:S02]  /*b6d0*/  LOP3.LUT R182, R182, R3, RZ, 0x3c, !PT ;  /* 0x00000003b6b67212 */ /* 0x000fe400078e3cff */
[----:B------:R-:W-:Y:S02]  /*b6e0*/  LOP3.LUT R183, R183, R0, RZ, 0x3c, !PT ;  /* 0x00000000b7b77212 */ /* 0x000fe400078e3cff */
[----:B------:R-:W-:Y:S02]  /*b6f0*/  @P2 R2UR UR36, R179 ;  /* 0x00000000b32422ca */ /* 0x000fe400000e0000 */
[----:B------:R-:W-:Y:S02]  /*b700*/  SEL R192, R192, RZ, P0 ;  /* 0x000000ffc0c07207 */ /* 0x000fe40000000000 */
[----:B------:R-:W-:Y:S01]  /*b710*/  SEL R76, R76, RZ, P1 ;  /* 0x000000ff4c4c7207 */ /* 0x000fe20000800000 */
[----:B------:R-:W-:Y:S10]  /*b720*/  @P2 BRA `(.L_x_143) ;  /* 0xffffff9800dc2947 */ /* 0x000ff4000383ffff */
[----:B------:R-:W-:Y:S05]  /*b730*/  EXIT ;  /* 0x000000000000794d */ /* 0x000fea0003800000 */
.L_x_24:
[----:B--2---:R2:W4:Y:S02]  /*b740*/  SYNCS.PHASECHK.TRANS64.TRYWAIT P0, [R3+URZ+0xe0], R2 ;  /* 0x0000e002030075a7 */ /* 0x00452400080011ff */
[----:B----4-:R-:W-:Y:S05]  /*b750*/  @!P0 NANOSLEEP.SYNCS 0x989680 ;  /* 0x009896800000895d */ /* 0x010fea0003900000 */
[----:B------:R-:W4:Y:S02]  /*b760*/  @!P0 SYNCS.PHASECHK.TRANS64 P0, [R3+URZ+0xe0], R2 ;  /* 0x0000e002030085a7 */ /* 0x000f2400080010ff */
[----:B----4-:R-:W-:Y:S05]  /*b770*/  @!P0 BRA `(.L_x_24) ;  /* 0xfffffffc00f08947 */ /* 0x010fea000383ffff */
[----:B------:R-:W-:Y:S05]  /*b780*/  BRA `(.L_x_144) ;  /* 0xffffff60000c7947 */ /* 0x000fea000383ffff */
.L_x_27:
[----:B-1----:R-:W-:-:S07]  /*b790*/  MOV R2, UR33 ;  /* 0x0000002100027c02 */ /* 0x002fce0008000f00 */
.L_x_145:
[----:B-1----:R1:W2:Y:S02]  /*b7a0*/  SYNCS.PHASECHK.TRANS64.TRYWAIT P0, [R2+URZ+0x20], R5 ;  /* 0x00002005020075a7 */ /* 0x0022a400080011ff */
[----:B--2---:R-:W-:Y:S05]  /*b7b0*/  @!P0 NANOSLEEP.SYNCS 0x989680 ;  /* 0x009896800000895d */ /* 0x004fea0003900000 */
[----:B------:R-:W2:Y:S02]  /*b7c0*/  @!P0 SYNCS.PHASECHK.TRANS64 P0, [R2+URZ+0x20], R5 ;  /* 0x00002005020085a7 */ /* 0x000ea400080010ff */
[----:B--2---:R-:W-:Y:S05]  /*b7d0*/  @!P0 BRA `(.L_x_145) ;  /* 0xfffffffc00f08947 */ /* 0x004fea000383ffff */
[----:B------:R-:W-:Y:S05]  /*b7e0*/  BRA `(.L_x_26) ;  /* 0xffffff6000707947 */ /* 0x000fea000383ffff */
.L_x_34:
[----:B-1----:R-:W-:-:S07]  /*b7f0*/  MOV R2, UR17 ;  /* 0x0000001100027c02 */ /* 0x002fce0008000f00 */
.L_x_146:
[----:B-1----:R1:W2:Y:S02]  /*b800*/  SYNCS.PHASECHK.TRANS64.TRYWAIT P0, [R2+URZ+0x20], R5 ;  /* 0x00002005020075a7 */ /* 0x0022a400080011ff */
[----:B--2---:R-:W-:Y:S05]  /*b810*/  @!P0 NANOSLEEP.SYNCS 0x989680 ;  /* 0x009896800000895d */ /* 0x004fea0003900000 */
[----:B------:R-:W2:Y:S02]  /*b820*/  @!P0 SYNCS.PHASECHK.TRANS64 P0, [R2+URZ+0x20], R5 ;  /* 0x00002005020085a7 */ /* 0x000ea400080010ff */
[----:B--2---:R-:W-:Y:S05]  /*b830*/  @!P0 BRA `(.L_x_146) ;  /* 0xfffffffc00f08947 */ /* 0x004fea000383ffff */
[----:B------:R-:W-:Y:S05]  /*b840*/  BRA `(.L_x_33) ;  /* 0xffffff6400287947 */ /* 0x000fea000383ffff */
.L_x_39:
[----:B-1----:R1:W2:Y:S02]  /*b850*/  SYNCS.PHASECHK.TRANS64.TRYWAIT P0, [R2+URZ+0x90], R3 ;  /* 0x00009003020075a7 */ /* 0x0022a400080011ff */
[----:B--2---:R-:W-:Y:S05]  /*b860*/  @!P0 NANOSLEEP.SYNCS 0x989680 ;  /* 0x009896800000895d */ /* 0x004fea0003900000 */
[----:B------:R-:W2:Y:S02]  /*b870*/  @!P0 SYNCS.PHASECHK.TRANS64 P0, [R2+URZ+0x90], R3 ;  /* 0x00009003020085a7 */ /* 0x000ea400080010ff */
[----:B--2---:R-:W-:Y:S05]  /*b880*/  @!P0 BRA `(.L_x_39) ;  /* 0xfffffffc00f08947 */ /* 0x004fea000383ffff */
[----:B------:R-:W-:Y:S05]  /*b890*/  BRA `(.L_x_147) ;  /* 0xffffff6400c87947 */ /* 0x000fea000383ffff */
.L_x_43:
[----:B---3--:R-:W-:-:S07]  /*b8a0*/  MOV R0, UR4 ;  /* 0x0000000400007c02 */ /* 0x008fce0008000f00 */
.L_x_148:
[----:B-1----:R1:W2:Y:S02]  /*b8b0*/  SYNCS.PHASECHK.TRANS64.TRYWAIT P0, [R0+URZ], R3 ;  /* 0x00000003000075a7 */ /* 0x0022a400080011ff */
[----:B--2---:R-:W-:Y:S05]  /*b8c0*/  @!P0 NANOSLEEP.SYNCS 0x989680 ;  /* 0x009896800000895d */ /* 0x004fea0003900000 */
[----:B------:R-:W2:Y:S02]  /*b8d0*/  @!P0 SYNCS.PHASECHK.TRANS64 P0, [R0+URZ], R3 ;  /* 0x00000003000085a7 */ /* 0x000ea400080010ff */
[----:B--2---:R-:W-:Y:S05]  /*b8e0*/  @!P0 BRA `(.L_x_148) ;  /* 0xfffffffc00f08947 */ /* 0x004fea000383ffff */
[----:B------:R-:W-:Y:S05]  /*b8f0*/  BRA `(.L_x_149) ;  /* 0xffffff6c00387947 */ /* 0x000fea000383ffff */
.L_x_44:
[----:B---3--:R-:W-:-:S07]  /*b900*/  MOV R0, UR4 ;  /* 0x0000000400007c02 */ /* 0x008fce0008000f00 */
.L_x_150:
[----:B-1----:R1:W2:Y:S02]  /*b910*/  SYNCS.PHASECHK.TRANS64.TRYWAIT P0, [R0+URZ], R3 ;  /* 0x00000003000075a7 */ /* 0x0022a400080011ff */
[----:B--2---:R-:W-:Y:S05]  /*b920*/  @!P0 NANOSLEEP.SYNCS 0x989680 ;  /* 0x009896800000895d */ /* 0x004fea0003900000 */
[----:B------:R-:W2:Y:S02]  /*b930*/  @!P0 SYNCS.PHASECHK.TRANS64 P0, [R0+URZ], R3 ;  /* 0x00000003000085a7 */ /* 0x000ea400080010ff */
[----:B--2---:R-:W-:Y:S05]  /*b940*/  @!P0 BRA `(.L_x_150) ;  /* 0xfffffffc00f08947 */ /* 0x004fea000383ffff */
[----:B------:R-:W-:Y:S05]  /*b950*/  BRA `(.L_x_151) ;  /* 0xffffff6c00447947 */ /* 0x000fea000383ffff */
.L_x_45:
[----:B---3--:R-:W-:-:S07]  /*b960*/  MOV R0, UR4 ;  /* 0x0000000400007c02 */ /* 0x008fce0008000f00 */
.L_x_152:
[----:B-1----:R1:W2:Y:S02]  /*b970*/  SYNCS.PHASECHK.TRANS64.TRYWAIT P0, [R0+URZ], R3 ;  /* 0x00000003000075a7 */ /* 0x0022a400080011ff */
[----:B--2---:R-:W-:Y:S05]  /*b980*/  @!P0 NANOSLEEP.SYNCS 0x989680 ;  /* 0x009896800000895d */ /* 0x004fea0003900000 */
[----:B------:R-:W2:Y:S02]  /*b990*/  @!P0 SYNCS.PHASECHK.TRANS64 P0, [R0+URZ], R3 ;  /* 0x00000003000085a7 */ /* 0x000ea400080010ff */
[----:B--2---:R-:W-:Y:S05]  /*b9a0*/  @!P0 BRA `(.L_x_152) ;  /* 0xfffffffc00f08947 */ /* 0x004fea000383ffff */
[----:B------:R-:W-:Y:S05]  /*b9b0*/  BRA `(.L_x_153) ;  /* 0xffffff6c00507947 */ /* 0x000fea000383ffff */
.L_x_48:
[----:B-1----:R1:W2:Y:S02]  /*b9c0*/  SYNCS.PHASECHK.TRANS64.TRYWAIT P0, [R0+URZ+0xd0], R5 ;  /* 0x0000d005000075a7 */ /* 0x0022a400080011ff */
[----:B--2---:R-:W-:Y:S05]  /*b9d0*/  @!P0 NANOSLEEP.SYNCS 0x989680 ;  /* 0x009896800000895d */ /* 0x004fea0003900000 */
[----:B------:R-:W2:Y:S02]  /*b9e0*/  @!P0 SYNCS.PHASECHK.TRANS64 P0, [R0+URZ+0xd0], R5 ;  /* 0x0000d005000085a7 */ /* 0x000ea400080010ff */
[----:B--2---:R-:W-:Y:S05]  /*b9f0*/  @!P0 BRA `(.L_x_48) ;  /* 0xfffffffc00f08947 */ /* 0x004fea000383ffff */
[----:B------:R-:W-:Y:S05]  /*ba00*/  BRA `(.L_x_154) ;  /* 0xffffff6c00b07947 */ /* 0x000fea000383ffff */
.L_x_49:
[----:B------:R-:W-:-:S07]  /*ba10*/  MOV R0, UR5 ;  /* 0x0000000500007c02 */ /* 0x000fce0008000f00 */
.L_x_155:
[----:B-1----:R1:W2:Y:S02]  /*ba20*/  SYNCS.PHASECHK.TRANS64.TRYWAIT P0, [R0+URZ+0xa0], R7 ;  /* 0x0000a007000075a7 */ /* 0x0022a400080011ff */
[----:B--2---:R-:W-:Y:S05]  /*ba30*/  @!P0 NANOSLEEP.SYNCS 0x989680 ;  /* 0x009896800000895d */ /* 0x004fea0003900000 */
[----:B------:R-:W2:Y:S02]  /*ba40*/  @!P0 SYNCS.PHASECHK.TRANS64 P0, [R0+URZ+0xa0], R7 ;  /* 0x0000a007000085a7 */ /* 0x000ea400080010ff */
[----:B--2---:R-:W-:Y:S05]  /*ba50*/  @!P0 BRA `(.L_x_155) ;  /* 0xfffffffc00f08947 */ /* 0x004fea000383ffff */
[----:B------:R-:W-:Y:S05]  /*ba60*/  BRA `(.L_x_156) ;  /* 0xffffff6c00c07947 */ /* 0x000fea000383ffff */
.L_x_50:
[----:B-1----:R1:W2:Y:S02]  /*ba70*/  SYNCS.PHASECHK.TRANS64.TRYWAIT P1, [R0+URZ+0x90], R5 ;  /* 0x00009005000075a7 */ /* 0x0022a400080211ff */
[----:B--2---:R-:W-:Y:S05]  /*ba80*/  @!P1 NANOSLEEP.SYNCS 0x989680 ;  /* 0x009896800000995d */ /* 0x004fea0003900000 */
[----:B------:R-:W2:Y:S02]  /*ba90*/  @!P1 SYNCS.PHASECHK.TRANS64 P1, [R0+URZ+0x90], R5 ;  /* 0x00009005000095a7 */ /* 0x000ea400080210ff */
[----:B--2---:R-:W-:Y:S05]  /*baa0*/  @!P1 BRA `(.L_x_50) ;  /* 0xfffffffc00f09947 */ /* 0x004fea000383ffff */
[----:B------:R-:W-:Y:S05]  /*bab0*/  BRA `(.L_x_157) ;  /* 0xffffff6c00f07947 */ /* 0x000fea000383ffff */
.L_x_53:
[----:B------:R-:W-:-:S07]  /*bac0*/  MOV R0, UR5 ;  /* 0x0000000500007c02 */ /* 0x000fce0008000f00 */
.L_x_158:
[----:B-1----:R1:W2:Y:S02]  /*bad0*/  SYNCS.PHASECHK.TRANS64.TRYWAIT P0, [R0+URZ+0xa0], R3 ;  /* 0x0000a003000075a7 */ /* 0x0022a400080011ff */
[----:B--2---:R-:W-:Y:S05]  /*bae0*/  @!P0 NANOSLEEP.SYNCS 0x989680 ;  /* 0x009896800000895d */ /* 0x004fea0003900000 */
[----:B------:R-:W2:Y:S02]  /*baf0*/  @!P0 SYNCS.PHASECHK.TRANS64 P0, [R0+URZ+0xa0], R3 ;  /* 0x0000a003000085a7 */ /* 0x000ea400080010ff */
[----:B--2---:R-:W-:Y:S05]  /*bb00*/  @!P0 BRA `(.L_x_158) ;  /* 0xfffffffc00f08947 */ /* 0x004fea000383ffff */
[----:B------:R-:W-:Y:S05]  /*bb10*/  BRA `(.L_x_52) ;  /* 0xffffff7000447947 */ /* 0x000fea000383ffff */
.L_x_62:
[----:B-1----:R-:W-:-:S04]  /*bb20*/  MOV R4, UR6 ;  /* 0x0000000600047c02 */ /* 0x002fc80008000f00 */
[----:B------:R1:W2:Y:S03]  /*bb30*/  SYNCS.PHASECHK.TRANS64.TRYWAIT P0, [R4+URZ+0x8], R5 ;  /* 0x00000805040075a7 */ /* 0x0002a600080011ff */
[----:B--2---:R-:W-:Y:S05]  /*bb40*/  @!P0 NANOSLEEP.SYNCS 0x989680 ;  /* 0x009896800000895d */ /* 0x004fea0003900000 */
[----:B------:R-:W2:Y:S02]  /*bb50*/  @!P0 SYNCS.PHASECHK.TRANS64 P0, [R4+URZ+0x8], R5 ;  /* 0x00000805040085a7 */ /* 0x000ea400080010ff */
[----:B--2---:R-:W-:Y:S05]  /*bb60*/  @!P0 BRA `(.L_x_62) ;  /* 0xfffffffc00ec8947 */ /* 0x004fea000383ffff */
[----:B------:R-:W-:Y:S05]  /*bb70*/  BRA `(.L_x_61) ;  /* 0xffffff7000f87947 */ /* 0x000fea000383ffff */
.L_x_64:
[----:B------:R-:W-:Y:S01]  /*bb80*/  BSSY B0, `(.L_x_159) ;  /* 0x0000006000007945 */ /* 0x000fe20003800000 */
[----:B------:R-:W-:-:S07]  /*bb90*/  MOV R15, 0xffffffff ;  /* 0xffffffff000f7802 */ /* 0x000fce0000000f00 */
[----:B-1---5:R-:W-:Y:S05]  /*bba0*/  WARPSYNC.COLLECTIVE R15, `(.L_x_160) ;  /* 0x000000000f0c7348 */ /* 0x022fea0003c00000 */
[----:B------:R-:W-:Y:S02]  /*bbb0*/  ELECT P6, UR79, PT ;  /* 0x00000000004f782f */ /* 0x000fe400038c0000 */
[----:B------:R-:W-:Y:S01]  /*bbc0*/  MOV R14, UR79 ;  /* 0x0000004f000e7c02 */ /* 0x000fe20008000f00 */
[----:B-1---5:R-:W-:Y:S10]  /*bbd0*/  ENDCOLLECTIVE ;  /* 0x000000000000791b */ /* 0x022ff40003800000 */
.L_x_160:
[----:B------:R-:W-:Y:S05]  /*bbe0*/  BSYNC B0 ;  /* 0x0000000000007941 */ /* 0x000fea0003800000 */
.L_x_159:
[----:B------:R-:W-:Y:S05]  /*bbf0*/  BRA `(.L_x_161) ;  /* 0xffffff7400287947 */ /* 0x000fea000383ffff */
.L_x_66:
[----:B-1----:R-:W-:-:S04]  /*bc00*/  MOV R2, UR6 ;  /* 0x0000000600027c02 */ /* 0x002fc80008000f00 */
[----:B------:R1:W2:Y:S03]  /*bc10*/  SYNCS.PHASECHK.TRANS64.TRYWAIT P0, [R2+URZ+0x8], R3 ;  /* 0x00000803020075a7 */ /* 0x0002a600080011ff */
[----:B--2---:R-:W-:Y:S05]  /*bc20*/  @!P0 NANOSLEEP.SYNCS 0x989680 ;  /* 0x009896800000895d */ /* 0x004fea0003900000 */
[----:B------:R-:W2:Y:S02]  /*bc30*/  @!P0 SYNCS.PHASECHK.TRANS64 P0, [R2+URZ+0x8], R3 ;  /* 0x00000803020085a7 */ /* 0x000ea400080010ff */
[----:B--2---:R-:W-:Y:S05]  /*bc40*/  @!P0 BRA `(.L_x_66) ;  /* 0xfffffffc00ec8947 */ /* 0x004fea000383ffff */
[----:B------:R-:W-:Y:S05]  /*bc50*/  BRA `(.L_x_65) ;  /* 0xffffff74002c7947 */ /* 0x000fea000383ffff */
.L_x_67:
[----:B-1----:R1:W2:Y:S02]  /*bc60*/  SYNCS.PHASECHK.TRANS64.TRYWAIT P0, [R0+URZ+0x90], R5 ;  /* 0x00009005000075a7 */ /* 0x0022a400080011ff */
[----:B--2---:R-:W-:Y:S05]  /*bc70*/  @!P0 NANOSLEEP.SYNCS 0x989680 ;  /* 0x009896800000895d */ /* 0x004fea0003900000 */
[----:B------:R-:W2:Y:S02]  /*bc80*/  @!P0 SYNCS.PHASECHK.TRANS64 P0, [R0+URZ+0x90], R5 ;  /* 0x00009005000085a7 */ /* 0x000ea400080010ff */
[----:B--2---:R-:W-:Y:S05]  /*bc90*/  @!P0 BRA `(.L_x_67) ;  /* 0xfffffffc00f08947 */ /* 0x004fea000383ffff */
[----:B------:R-:W-:Y:S05]  /*bca0*/  BRA `(.L_x_162) ;  /* 0xffffff7800187947 */ /* 0x000fea000383ffff */
.L_x_69:
[----:B------:R-:W-:-:S07]  /*bcb0*/  MOV R0, UR9 ;  /* 0x0000000900007c02 */ /* 0x000fce0008000f00 */
.L_x_163:
[----:B-1----:R1:W2:Y:S02]  /*bcc0*/  SYNCS.PHASECHK.TRANS64.TRYWAIT P0, [R0+URZ+0xc0], R5 ;  /* 0x0000c005000075a7 */ /* 0x0022a400080011ff */
[----:B--2---:R-:W-:Y:S05]  /*bcd0*/  @!P0 NANOSLEEP.SYNCS 0x989680 ;  /* 0x009896800000895d */ /* 0x004fea0003900000 */
[----:B------:R-:W2:Y:S02]  /*bce0*/  @!P0 SYNCS.PHASECHK.TRANS64 P0, [R0+URZ+0xc0], R5 ;  /* 0x0000c005000085a7 */ /* 0x000ea400080010ff */
[----:B--2---:R-:W-:Y:S05]  /*bcf0*/  @!P0 BRA `(.L_x_163) ;  /* 0xfffffffc00f08947 */ /* 0x004fea000383ffff */
[----:B------:R-:W-:Y:S05]  /*bd00*/  BRA `(.L_x_164) ;  /* 0xffffff7800647947 */ /* 0x000fea000383ffff */
.L_x_72:
[----:B------:R-:W-:Y:S07]  /*bd10*/  MOV R0, UR8 ;  /* 0x0000000800007c02 */ /* 0x000fee0008000f00 */
.L_x_165:
[----:B-1----:R1:W2:Y:S02]  /*bd20*/  SYNCS.PHASECHK.TRANS64.TRYWAIT P0, [R0+URZ], R5 ;  /* 0x00000005000075a7 */ /* 0x0022a400080011ff */
[----:B--2---:R-:W-:Y:S05]  /*bd30*/  @!P0 NANOSLEEP.SYNCS 0x989680 ;  /* 0x009896800000895d */ /* 0x004fea0003900000 */
[----:B------:R-:W2:Y:S02]  /*bd40*/  @!P0 SYNCS.PHASECHK.TRANS64 P0, [R0+URZ], R5 ;  /* 0x00000005000085a7 */ /* 0x000ea400080010ff */
[----:B--2---:R-:W-:Y:S05]  /*bd50*/  @!P0 BRA `(.L_x_165) ;  /* 0xfffffffc00f08947 */ /* 0x004fea000383ffff */
[----:B------:R-:W-:Y:S05]  /*bd60*/  BRA `(.L_x_71) ;  /* 0xffffff7800787947 */ /* 0x000fea000383ffff */
.L_x_76:
[----:B-1----:R-:W-:-:S07]  /*bd70*/  MOV R0, UR5 ;  /* 0x0000000500007c02 */ /* 0x002fce0008000f00 */
.L_x_166:
[----:B-1----:R1:W2:Y:S02]  /*bd80*/  SYNCS.PHASECHK.TRANS64.TRYWAIT P0, [R0+URZ], R3 ;  /* 0x00000003000075a7 */ /* 0x0022a400080011ff */
[----:B--2---:R-:W-:Y:S05]  /*bd90*/  @!P0 NANOSLEEP.SYNCS 0x989680 ;  /* 0x009896800000895d */ /* 0x004fea0003900000 */
[----:B------:R-:W2:Y:S02]  /*bda0*/  @!P0 SYNCS.PHASECHK.TRANS64 P0, [R0+URZ], R3 ;  /* 0x00000003000085a7 */ /* 0x000ea400080010ff */
[----:B--2---:R-:W-:Y:S05]  /*bdb0*/  @!P0 BRA `(.L_x_166) ;  /* 0xfffffffc00f08947 */ /* 0x004fea000383ffff */
[----:B------:R-:W-:Y:S05]  /*bdc0*/  BRA `(.L_x_167) ;  /* 0xffffff7c006c7947 */ /* 0x000fea000383ffff */
.L_x_79:
[----:B------:R-:W-:-:S07]  /*bdd0*/  MOV R0, UR7 ;  /* 0x0000000700007c02 */ /* 0x000fce0008000f00 */
.L_x_168:
[----:B-1----:R1:W2:Y:S02]  /*bde0*/  SYNCS.PHASECHK.TRANS64.TRYWAIT P1, [R0+URZ+0xf0], R3 ;  /* 0x0000f003000075a7 */ /* 0x0022a400080211ff */
[----:B--2---:R-:W-:Y:S05]  /*bdf0*/  @!P1 NANOSLEEP.SYNCS 0x989680 ;  /* 0x009896800000995d */ /* 0x004fea0003900000 */
[----:B------:R-:W2:Y:S02]  /*be00*/  @!P1 SYNCS.PHASECHK.TRANS64 P1, [R0+URZ+0xf0], R3 ;  /* 0x0000f003000095a7 */ /* 0x000ea400080210ff */
[----:B--2---:R-:W-:Y:S05]  /*be10*/  @!P1 BRA `(.L_x_168) ;  /* 0xfffffffc00f09947 */ /* 0x004fea000383ffff */
[----:B------:R-:W-:Y:S05]  /*be20*/  BRA `(.L_x_169) ;  /* 0xffffff7c00b87947 */ /* 0x000fea000383ffff */
.L_x_84:
[----:B--2---:R2:W4:Y:S02]  /*be30*/  SYNCS.PHASECHK.TRANS64.TRYWAIT P0, [R0+URZ+0x90], R3 ;  /* 0x00009003000075a7 */ /* 0x00452400080011ff */
[----:B----4-:R-:W-:Y:S05]  /*be40*/  @!P0 NANOSLEEP.SYNCS 0x989680 ;  /* 0x009896800000895d */ /* 0x010fea0003900000 */
[----:B------:R-:W4:Y:S02]  /*be50*/  @!P0 SYNCS.PHASECHK.TRANS64 P0, [R0+URZ+0x90], R3 ;  /* 0x00009003000085a7 */ /* 0x000f2400080010ff */
[----:B----4-:R-:W-:Y:S05]  /*be60*/  @!P0 BRA `(.L_x_84) ;  /* 0xfffffffc00f08947 */ /* 0x010fea000383ffff */
[----:B------:R-:W-:Y:S05]  /*be70*/  BRA `(.L_x_170) ;  /* 0xffffff8000cc7947 */ /* 0x000fea000383ffff */
.L_x_87:
[----:B------:R-:W-:Y:S07]  /*be80*/  MOV R0, UR7 ;  /* 0x0000000700007c02 */ /* 0x000fee0008000f00 */
.L_x_171:
[----:B--2---:R2:W4:Y:S02]  /*be90*/  SYNCS.PHASECHK.TRANS64.TRYWAIT P0, [R0+URZ+0x88], R3 ;  /* 0x00008803000075a7 */ /* 0x00452400080011ff */
[----:B----4-:R-:W-:Y:S05]  /*bea0*/  @!P0 NANOSLEEP.SYNCS 0x989680 ;  /* 0x009896800000895d */ /* 0x010fea0003900000 */
[----:B------:R-:W4:Y:S02]  /*beb0*/  @!P0 SYNCS.PHASECHK.TRANS64 P0, [R0+URZ+0x88], R3 ;  /* 0x00008803000085a7 */ /* 0x000f2400080010ff */
[----:B----4-:R-:W-:Y:S05]  /*bec0*/  @!P0 BRA `(.L_x_171) ;  /* 0xfffffffc00f08947 */ /* 0x010fea000383ffff */
[----:B------:R-:W-:Y:S05]  /*bed0*/  BRA `(.L_x_86) ;  /* 0xffffff8400ac7947 */ /* 0x000fea000383ffff */
.L_x_90:
[----:B------:R-:W-:Y:S07]  /*bee0*/  MOV R3, UR7 ;  /* 0x0000000700037c02 */ /* 0x000fee0008000f00 */
.L_x_172:
[----:B-1----:R1:W2:Y:S02]  /*bef0*/  SYNCS.PHASECHK.TRANS64.TRYWAIT P0, [R3+URZ+0x60], R12 ;  /* 0x0000600c030075a7 */ /* 0x0022a400080011ff */
[----:B--2---:R-:W-:Y:S05]  /*bf00*/  @!P0 NANOSLEEP.SYNCS 0x989680 ;  /* 0x009896800000895d */ /* 0x004fea0003900000 */
[----:B------:R-:W2:Y:S02]  /*bf10*/  @!P0 SYNCS.PHASECHK.TRANS64 P0, [R3+URZ+0x60], R12 ;  /* 0x0000600c030085a7 */ /* 0x000ea400080010ff */
[----:B--2---:R-:W-:Y:S05]  /*bf20*/  @!P0 BRA `(.L_x_172) ;  /* 0xfffffffc00f08947 */ /* 0x004fea000383ffff */
[----:B------:R-:W-:Y:S05]  /*bf30*/  BRA `(.L_x_173) ;  /* 0xffffff8800247947 */ /* 0x000fea000383ffff */
.L_x_91:
[----:B-1----:R-:W-:Y:S07]  /*bf40*/  MOV R3, UR7 ;  /* 0x0000000700037c02 */ /* 0x002fee0008000f00 */
.L_x_174:
[----:B-1----:R1:W2:Y:S02]  /*bf50*/  SYNCS.PHASECHK.TRANS64.TRYWAIT P0, [R3+URZ+0x68], R12 ;  /* 0x0000680c030075a7 */ /* 0x0022a400080011ff */
[----:B--2---:R-:W-:Y:S05]  /*bf60*/  @!P0 NANOSLEEP.SYNCS 0x989680 ;  /* 0x009896800000895d */ /* 0x004fea0003900000 */
[----:B------:R-:W2:Y:S02]  /*bf70*/  @!P0 SYNCS.PHASECHK.TRANS64 P0, [R3+URZ+0x68], R12 ;  /* 0x0000680c030085a7 */ /* 0x000ea400080010ff */
[----:B--2---:R-:W-:Y:S05]  /*bf80*/  @!P0 BRA `(.L_x_174) ;  /* 0xfffffffc00f08947 */ /* 0x004fea000383ffff */
[----:B------:R-:W-:Y:S05]  /*bf90*/  BRA `(.L_x_175) ;  /* 0xffffff8800607947 */ /* 0x000fea000383ffff */
.L_x_92:
[----:B-1----:R-:W-:Y:S07]  /*bfa0*/  MOV R3, UR7 ;  /* 0x0000000700037c02 */ /* 0x002fee0008000f00 */
.L_x_176:
[----:B-1----:R1:W2:Y:S02]  /*bfb0*/  SYNCS.PHASECHK.TRANS64.TRYWAIT P0, [R3+URZ+0x70], R12 ;  /* 0x0000700c030075a7 */ /* 0x0022a400080011ff */
[----:B--2---:R-:W-:Y:S05]  /*bfc0*/  @!P0 NANOSLEEP.SYNCS 0x989680 ;  /* 0x009896800000895d */ /* 0x004fea0003900000 */
[----:B------:R-:W2:Y:S02]  /*bfd0*/  @!P0 SYNCS.PHASECHK.TRANS64 P0, [R3+URZ+0x70], R12 ;  /* 0x0000700c030085a7 */ /* 0x000ea400080010ff */
[----:B--2---:R-:W-:Y:S05]  /*bfe0*/  @!P0 BRA `(.L_x_176) ;  /* 0xfffffffc00f08947 */ /* 0x004fea000383ffff */
[----:B------:R-:W-:Y:S05]  /*bff0*/  BRA `(.L_x_177) ;  /* 0xffffff8800a87947 */ /* 0x000fea000383ffff */
.L_x_93:
[----:B------:R-:W-:Y:S07]  /*c000*/  MOV R3, UR7 ;  /* 0x0000000700037c02 */ /* 0x000fee0008000f00 */
.L_x_178:
[----:B-1----:R1:W2:Y:S02]  /*c010*/  SYNCS.PHASECHK.TRANS64.TRYWAIT P0, [R3+URZ+0x78], R12 ;  /* 0x0000780c030075a7 */ /* 0x0022a400080011ff */
[----:B--2---:R-:W-:Y:S05]  /*c020*/  @!P0 NANOSLEEP.SYNCS 0x989680 ;  /* 0x009896800000895d */ /* 0x004fea0003900000 */
[----:B------:R-:W2:Y:S02]  /*c030*/  @!P0 SYNCS.PHASECHK.TRANS64 P0, [R3+URZ+0x78], R12 ;  /* 0x0000780c030085a7 */ /* 0x000ea400080010ff */
[----:B--2---:R-:W-:Y:S05]  /*c040*/  @!P0 BRA `(.L_x_178) ;  /* 0xfffffffc00f08947 */ /* 0x004fea000383ffff */
[----:B------:R-:W-:Y:S05]  /*c050*/  BRA `(.L_x_179) ;  /* 0xffffff8c00307947 */ /* 0x000fea000383ffff */
.L_x_95:
[----:B------:R-:W-:-:S07]  /*c060*/  MOV R0, UR7 ;  /* 0x0000000700007c02 */ /* 0x000fce0008000f00 */
.L_x_180:
[----:B-1----:R1:W4:Y:S02]  /*c070*/  SYNCS.PHASECHK.TRANS64.TRYWAIT P0, [R0+URZ+0x60], R3 ;  /* 0x00006003000075a7 */ /* 0x00232400080011ff */
[----:B----4-:R-:W-:Y:S05]  /*c080*/  @!P0 NANOSLEEP.SYNCS 0x989680 ;  /* 0x009896800000895d */ /* 0x010fea0003900000 */
[----:B------:R-:W4:Y:S02]  /*c090*/  @!P0 SYNCS.PHASECHK.TRANS64 P0, [R0+URZ+0x60], R3 ;  /* 0x00006003000085a7 */ /* 0x000f2400080010ff */
[----:B----4-:R-:W-:Y:S05]  /*c0a0*/  @!P0 BRA `(.L_x_180) ;  /* 0xfffffffc00f08947 */ /* 0x010fea000383ffff */
[----:B------:R-:W-:Y:S05]  /*c0b0*/  BRA `(.L_x_181) ;  /* 0xffffff8c00a07947 */ /* 0x000fea000383ffff */
.L_x_96:
[----:B-1----:R-:W-:-:S07]  /*c0c0*/  MOV R0, UR7 ;  /* 0x0000000700007c02 */ /* 0x002fce0008000f00 */
.L_x_182:
[----:B-1----:R1:W4:Y:S02]  /*c0d0*/  SYNCS.PHASECHK.TRANS64.TRYWAIT P0, [R0+URZ+0x68], R3 ;  /* 0x00006803000075a7 */ /* 0x00232400080011ff */
[----:B----4-:R-:W-:Y:S05]  /*c0e0*/  @!P0 NANOSLEEP.SYNCS 0x989680 ;  /* 0x009896800000895d */ /* 0x010fea0003900000 */
[----:B------:R-:W4:Y:S02]  /*c0f0*/  @!P0 SYNCS.PHASECHK.TRANS64 P0, [R0+URZ+0x68], R3 ;  /* 0x00006803000085a7 */ /* 0x000f2400080010ff */
[----:B----4-:R-:W-:Y:S05]  /*c100*/  @!P0 BRA `(.L_x_182) ;  /* 0xfffffffc00f08947 */ /* 0x010fea000383ffff */
[----:B------:R-:W-:Y:S05]  /*c110*/  BRA `(.L_x_183) ;  /* 0xffffff8c00907947 */ /* 0x000fea000383ffff */
.L_x_97:
[----:B-1----:R-:W-:-:S07]  /*c120*/  MOV R0, UR7 ;  /* 0x0000000700007c02 */ /* 0x002fce0008000f00 */
.L_x_184:
[----:B-1----:R1:W4:Y:S02]  /*c130*/  SYNCS.PHASECHK.TRANS64.TRYWAIT P0, [R0+URZ+0x70], R3 ;  /* 0x00007003000075a7 */ /* 0x00232400080011ff */
[----:B----4-:R-:W-:Y:S05]  /*c140*/  @!P0 NANOSLEEP.SYNCS 0x989680 ;  /* 0x009896800000895d */ /* 0x010fea0003900000 */
[----:B------:R-:W4:Y:S02]  /*c150*/  @!P0 SYNCS.PHASECHK.TRANS64 P0, [R0+URZ+0x70], R3 ;  /* 0x00007003000085a7 */ /* 0x000f2400080010ff */
[----:B----4-:R-:W-:Y:S05]  /*c160*/  @!P0 BRA `(.L_x_184) ;  /* 0xfffffffc00f08947 */ /* 0x010fea000383ffff */
[----:B------:R-:W-:Y:S05]  /*c170*/  BRA `(.L_x_185) ;  /* 0xffffff8c00807947 */ /* 0x000fea000383ffff */
.L_x_99:
[----:B--2---:R2:W3:Y:S02]  /*c180*/  SYNCS.PHASECHK.TRANS64.TRYWAIT P0, [R0+URZ+0x90], R3 ;  /* 0x00009003000075a7 */ /* 0x0044e400080011ff */
[----:B---3--:R-:W-:Y:S05]  /*c190*/  @!P0 NANOSLEEP.SYNCS 0x989680 ;  /* 0x009896800000895d */ /* 0x008fea0003900000 */
[----:B------:R-:W3:Y:S02]  /*c1a0*/  @!P0 SYNCS.PHASECHK.TRANS64 P0, [R0+URZ+0x90], R3 ;  /* 0x00009003000085a7 */ /* 0x000ee400080010ff */
[----:B---3--:R-:W-:Y:S05]  /*c1b0*/  @!P0 BRA `(.L_x_99) ;  /* 0xfffffffc00f08947 */ /* 0x008fea000383ffff */
[----:B------:R-:W-:Y:S05]  /*c1c0*/  BRA `(.L_x_186) ;  /* 0xffffff9000487947 */ /* 0x000fea000383ffff */
.L_x_110:
[----:B-1----:R1:W3:Y:S02]  /*c1d0*/  SYNCS.PHASECHK.TRANS64.TRYWAIT P1, [R3+URZ+0x40], R0 ;  /* 0x00004000030075a7 */ /* 0x0022e400080211ff */
[----:B---3--:R-:W-:Y:S05]  /*c1e0*/  @!P1 NANOSLEEP.SYNCS 0x989680 ;  /* 0x009896800000995d */ /* 0x008fea0003900000 */
[----:B------:R-:W3:Y:S02]  /*c1f0*/  @!P1 SYNCS.PHASECHK.TRANS64 P1, [R3+URZ+0x40], R0 ;  /* 0x00004000030095a7 */ /* 0x000ee400080210ff */
[----:B---3--:R-:W-:Y:S05]  /*c200*/  @!P1 BRA `(.L_x_110) ;  /* 0xfffffffc00f09947 */ /* 0x008fea000383ffff */
[----:B------:R-:W-:Y:S05]  /*c210*/  BRA `(.L_x_109) ;  /* 0xffffff9c006c7947 */ /* 0x000fea000383ffff */
.L_x_112:
[----:B-1----:R1:W4:Y:S02]  /*c220*/  SYNCS.PHASECHK.TRANS64.TRYWAIT P0, [R191+URZ+0xb0], R2 ;  /* 0x0000b002bf0075a7 */ /* 0x00232400080011ff */
[----:B----4-:R-:W-:Y:S05]  /*c230*/  @!P0 NANOSLEEP.SYNCS 0x989680 ;  /* 0x009896800000895d */ /* 0x010fea0003900000 */
[----:B------:R-:W4:Y:S02]  /*c240*/  @!P0 SYNCS.PHASECHK.TRANS64 P0, [R191+URZ+0xb0], R2 ;  /* 0x0000b002bf0085a7 */ /* 0x000f2400080010ff */
[----:B----4-:R-:W-:Y:S05]  /*c250*/  @!P0 BRA `(.L_x_112) ;  /* 0xfffffffc00f08947 */ /* 0x010fea000383ffff */
[----:B------:R-:W-:Y:S05]  /*c260*/  BRA `(.L_x_111) ;  /* 0xffffff9c00c87947 */ /* 0x000fea000383ffff */
.L_x_121:
[----:B--2---:R2:W3:Y:S02]  /*c270*/  SYNCS.PHASECHK.TRANS64.TRYWAIT P0, [R206+URZ+0x40], R3 ;  /* 0x00004003ce0075a7 */ /* 0x0044e400080011ff */
[----:B---3--:R-:W-:Y:S05]  /*c280*/  @!P0 NANOSLEEP.SYNCS 0x989680 ;  /* 0x009896800000895d */ /* 0x008fea0003900000 */
[----:B------:R-:W3:Y:S02]  /*c290*/  @!P0 SYNCS.PHASECHK.TRANS64 P0, [R206+URZ+0x40], R3 ;  /* 0x00004003ce0085a7 */ /* 0x000ee400080010ff */
[----:B---3--:R-:W-:Y:S05]  /*c2a0*/  @!P0 BRA `(.L_x_121) ;  /* 0xfffffffc00f08947 */ /* 0x008fea000383ffff */
[----:B------:R-:W-:Y:S05]  /*c2b0*/  BRA `(.L_x_120) ;  /* 0xffffffb000d47947 */ /* 0x000fea000383ffff */
.L_x_130:
[----:B--2---:R2:W3:Y:S02]  /*c2c0*/  SYNCS.PHASECHK.TRANS64.TRYWAIT P0, [R0+URZ+0x40], R7 ;  /* 0x00004007000075a7 */ /* 0x0044e400080011ff */
[----:B---3--:R-:W-:Y:S05]  /*c2d0*/  @!P0 NANOSLEEP.SYNCS 0x989680 ;  /* 0x009896800000895d */ /* 0x008fea0003900000 */
[----:B------:R-:W3:Y:S02]  /*c2e0*/  @!P0 SYNCS.PHASECHK.TRANS64 P0, [R0+URZ+0x40], R7 ;  /* 0x00004007000085a7 */ /* 0x000ee400080010ff */
[----:B---3--:R-:W-:Y:S05]  /*c2f0*/  @!P0 BRA `(.L_x_130) ;  /* 0xfffffffc00f08947 */ /* 0x008fea000383ffff */
[----:B------:R-:W-:Y:S05]  /*c300*/  BRA `(.L_x_129) ;  /* 0xffffffc8002c7947 */ /* 0x000fea000383ffff */
.L_x_139:
[----:B--2---:R2:W3:Y:S02]  /*c310*/  SYNCS.PHASECHK.TRANS64.TRYWAIT P0, [R0+URZ+0x40], R3 ;  /* 0x00004003000075a7 */ /* 0x0044e400080011ff */
[----:B---3--:R-:W-:Y:S05]  /*c320*/  @!P0 NANOSLEEP.SYNCS 0x989680 ;  /* 0x009896800000895d */ /* 0x008fea0003900000 */
[----:B------:R-:W3:Y:S02]  /*c330*/  @!P0 SYNCS.PHASECHK.TRANS64 P0, [R0+URZ+0x40], R3 ;  /* 0x00004003000085a7 */ /* 0x000ee400080010ff */
[----:B---3--:R-:W-:Y:S05]  /*c340*/  @!P0 BRA `(.L_x_139) ;  /* 0xfffffffc00f08947 */ /* 0x008fea000383ffff */
[----:B------:R-:W-:Y:S05]  /*c350*/  BRA `(.L_x_138) ;  /* 0xffffffdc00907947 */ /* 0x000fea000383ffff */
        .weak           $__internal_0_$__cuda_sm10x_tcgen05_guardrail_trap_col_being_dealloced_not_returned_by_alloc
        .type           $__internal_0_$__cuda_sm10x_tcgen05_guardrail_trap_col_being_dealloced_not_returned_by_alloc,@function
        .size           $__internal_0_$__cuda_sm10x_tcgen05_guardrail_trap_col_being_dealloced_not_returned_by_alloc,($__internal_1_$__cuda_sm10x_tcgen05_guardrail_trap_phase_invalid_during_alloc - $__internal_0_$__cuda_sm10x_tcgen05_guardrail_trap_col_being_dealloced_not_returned_by_alloc)
$__internal_0_$__cuda_sm10x_tcgen05_guardrail_trap_col_being_dealloced_not_returned_by_alloc:
[----:B------:R-:W-:Y:S05]  /*c360*/  BPT.TRAP 0x1 ;  /* 0x000000040000795c */ /* 0x000fea0000300000 */
[----:B------:R-:W-:-:S04]  /*c370*/  HFMA2 R3, -RZ, RZ, 0, 0 ;  /* 0x00000000ff037431 */ /* 0x000fc800000001ff */
[----:B------:R-:W-:Y:S05]  /*c380*/  RET.REL.NODEC R2 `(_ZN7cutlass13device_kernelINS_4gemm6kernel13GemmUniversalIN4cute5tupleIJiiiiEEENS1_10collective13CollectiveMmaINS1_35MainloopSm100TmaUmmaWarpSpecializedILi4ELi2ELi2ENS5_IJNS4_1CILi2EEENSA_ILi1EEESC_EEEEENS5_IJNSA_ILi256EEESF_NSA_ILi128EEEEEENS_12float_e5m2_tENS5_IJlSC_lEEESI_SJ_NS4_8TiledMMAINS4_8MMA_AtomIJNS4_10MMA_TraitsINS4_25SM100_MMA_F8F6F4_2x1SM_SSEJSI_SI_fSF_SF_NS4_17integral_constantINS4_4UMMA5MajorELSQ_0EEESR_NSO_INSP_7ScaleInELSS_0EEEST_EEEEEENS4_6LayoutINS5_IJSC_SC_SC_EEENS5_IJNSA_ILi0EEESY_SY_EEEEENS5_IJNS4_10UnderscoreES11_S11_EEEEENS4_18SM100_TMA_2SM_LOADENS4_14ComposedLayoutINS4_7SwizzleILi3ELi4ELi3EEENS4_18smem_ptr_flag_bitsILi8EEENSW_INS5_IJNSA_ILi8EEESG_EEENS5_IJSG_SC_EEEEEEEvNS4_8identityES14_S1E_vS1F_EENS_8epilogue10collective18CollectiveEpilogueINS1H_23Sm100TmaWarpSpecializedILi4ELi2ELi64ELb0ELb0EEEJNS5_IJSG_SF_SG_EEENS5_IJNSW_ISG_SC_EENSW_INSA_ILi64EEESC_EEEEESI_SJ_SI_SJ_NS1H_6fusion15FusionCallbacksIS1L_NS1R_17LinearCombinationISI_fSI_fLNS_15FloatRoundStyleE2EEES1M_S1Q_JEEENS4_5SM1004TMEM4LOAD26SM100_TMEM_LOAD_32dp32b64xENS4_13SM90_TMA_LOADENS15_INS16_ILi2ELi4ELi3EEES19_NSW_INS5_IJS1A_S1O_EEENS5_IJS1O_SC_EEEEEEENS4_39AutoVectorizingCopyWithAssumedAlignmentILi128EEENS4_14SM90_TMA_STOREES26_S28_S28_EEEvvEEEEvNT_6ParamsE) ;  /* 0xffffff3c021c7950 */ /* 0x000fea0003c3ffff */
        .weak           $__internal_1_$__cuda_sm10x_tcgen05_guardrail_trap_phase_invalid_during_alloc
        .type           $__internal_1_$__cuda_sm10x_tcgen05_guardrail_trap_phase_invalid_during_alloc,@function
        .size           $__internal_1_$__cuda_sm10x_tcgen05_guardrail_trap_phase_invalid_during_alloc,($__internal_2_$__cuda_sm10x_tcgen05_guardrail_trap_unallocated_columns_being_dealloced - $__internal_1_$__cuda_sm10x_tcgen05_guardrail_trap_phase_invalid_during_alloc)
$__internal_1_$__cuda_sm10x_tcgen05_guardrail_trap_phase_invalid_during_alloc:
[----:B------:R-:W-:Y:S05]  /*c390*/  BPT.TRAP 0x1 ;  /* 0x000000040000795c */ /* 0x000fea0000300000 */
[----:B------:R-:W-:-:S04]  /*c3a0*/  MOV R3, 0x0 ;  /* 0x0000000000037802 */ /* 0x000fc80000000f00 */
[----:B------:R-:W-:Y:S05]  /*c3b0*/  RET.REL.NODEC R2 `(_ZN7cutlass13device_kernelINS_4gemm6kernel13GemmUniversalIN4cute5tupleIJiiiiEEENS1_10collective13CollectiveMmaINS1_35MainloopSm100TmaUmmaWarpSpecializedILi4ELi2ELi2ENS5_IJNS4_1CILi2EEENSA_ILi1EEESC_EEEEENS5_IJNSA_ILi256EEESF_NSA_ILi128EEEEEENS_12float_e5m2_tENS5_IJlSC_lEEESI_SJ_NS4_8TiledMMAINS4_8MMA_AtomIJNS4_10MMA_TraitsINS4_25SM100_MMA_F8F6F4_2x1SM_SSEJSI_SI_fSF_SF_NS4_17integral_constantINS4_4UMMA5MajorELSQ_0EEESR_NSO_INSP_7ScaleInELSS_0EEEST_EEEEEENS4_6LayoutINS5_IJSC_SC_SC_EEENS5_IJNSA_ILi0EEESY_SY_EEEEENS5_IJNS4_10UnderscoreES11_S11_EEEEENS4_18SM100_TMA_2SM_LOADENS4_14ComposedLayoutINS4_7SwizzleILi3ELi4ELi3EEENS4_18smem_ptr_flag_bitsILi8EEENSW_INS5_IJNSA_ILi8EEESG_EEENS5_IJSG_SC_EEEEEEEvNS4_8identityES14_S1E_vS1F_EENS_8epilogue10collective18CollectiveEpilogueINS1H_23Sm100TmaWarpSpecializedILi4ELi2ELi64ELb0ELb0EEEJNS5_IJSG_SF_SG_EEENS5_IJNSW_ISG_SC_EENSW_INSA_ILi64EEESC_EEEEESI_SJ_SI_SJ_NS1H_6fusion15FusionCallbacksIS1L_NS1R_17LinearCombinationISI_fSI_fLNS_15FloatRoundStyleE2EEES1M_S1Q_JEEENS4_5SM1004TMEM4LOAD26SM100_TMEM_LOAD_32dp32b64xENS4_13SM90_TMA_LOADENS15_INS16_ILi2ELi4ELi3EEES19_NSW_INS5_IJS1A_S1O_EEENS5_IJS1O_SC_EEEEEEENS4_39AutoVectorizingCopyWithAssumedAlignmentILi128EEENS4_14SM90_TMA_STOREES26_S28_S28_EEEvvEEEEvNT_6ParamsE) ;  /* 0xffffff3c02107950 */ /* 0x000fea0003c3ffff */
        .weak           $__internal_2_$__cuda_sm10x_tcgen05_guardrail_trap_unallocated_columns_being_dealloced
        .type           $__internal_2_$__cuda_sm10x_tcgen05_guardrail_trap_unallocated_columns_being_dealloced,@function
        .size           $__internal_2_$__cuda_sm10x_tcgen05_guardrail_trap_unallocated_columns_being_dealloced,(.L_x_188 - $__internal_2_$__cuda_sm10x_tcgen05_guardrail_trap_unallocated_columns_being_dealloced)
$__internal_2_$__cuda_sm10x_tcgen05_guardrail_trap_unallocated_columns_being_dealloced:
[----:B------:R-:W-:Y:S05]  /*c3c0*/  BPT.TRAP 0x1 ;  /* 0x000000040000795c */ /* 0x000fea0000300000 */
[----:B------:R-:W-:-:S04]  /*c3d0*/  HFMA2 R3, -RZ, RZ, 0, 0 ;  /* 0x00000000ff037431 */ /* 0x000fc800000001ff */
[----:B------:R-:W-:Y:S05]  /*c3e0*/  RET.REL.NODEC R2 `(_ZN7cutlass13device_kernelINS_4gemm6kernel13GemmUniversalIN4cute5tupleIJiiiiEEENS1_10collective13CollectiveMmaINS1_35MainloopSm100TmaUmmaWarpSpecializedILi4ELi2ELi2ENS5_IJNS4_1CILi2EEENSA_ILi1EEESC_EEEEENS5_IJNSA_ILi256EEESF_NSA_ILi128EEEEEENS_12float_e5m2_tENS5_IJlSC_lEEESI_SJ_NS4_8TiledMMAINS4_8MMA_AtomIJNS4_10MMA_TraitsINS4_25SM100_MMA_F8F6F4_2x1SM_SSEJSI_SI_fSF_SF_NS4_17integral_constantINS4_4UMMA5MajorELSQ_0EEESR_NSO_INSP_7ScaleInELSS_0EEEST_EEEEEENS4_6LayoutINS5_IJSC_SC_SC_EEENS5_IJNSA_ILi0EEESY_SY_EEEEENS5_IJNS4_10UnderscoreES11_S11_EEEEENS4_18SM100_TMA_2SM_LOADENS4_14ComposedLayoutINS4_7SwizzleILi3ELi4ELi3EEENS4_18smem_ptr_flag_bitsILi8EEENSW_INS5_IJNSA_ILi8EEESG_EEENS5_IJSG_SC_EEEEEEEvNS4_8identityES14_S1E_vS1F_EENS_8epilogue10collective18CollectiveEpilogueINS1H_23Sm100TmaWarpSpecializedILi4ELi2ELi64ELb0ELb0EEEJNS5_IJSG_SF_SG_EEENS5_IJNSW_ISG_SC_EENSW_INSA_ILi64EEESC_EEEEESI_SJ_SI_SJ_NS1H_6fusion15FusionCallbacksIS1L_NS1R_17LinearCombinationISI_fSI_fLNS_15FloatRoundStyleE2EEES1M_S1Q_JEEENS4_5SM1004TMEM4LOAD26SM100_TMEM_LOAD_32dp32b64xENS4_13SM90_TMA_LOADENS15_INS16_ILi2ELi4ELi3EEES19_NSW_INS5_IJS1A_S1O_EEENS5_IJS1O_SC_EEEEEEENS4_39AutoVectorizingCopyWithAssumedAlignmentILi128EEENS4_14SM90_TMA_STOREES26_S28_S28_EEEvvEEEEvNT_6ParamsE) ;  /* 0xffffff3c02047950 */ /* 0x000fea0003c3ffff */
.L_x_187:
[----:B------:R-:W-:-:S00]  /*c3f0*/  BRA `(.L_x_187) ;  /* 0xfffffffc00fc7947 */ /* 0x000fc0000383ffff */
[----:B------:R-:W-:-:S00]  /*c400*/  NOP ;  /* 0x0000000000007918 */ /* 0x000fc00000000000 */
[----:B------:R-:W-:-:S00]  /*c410*/  NOP ;  /* 0x0000000000007918 */ /* 0x000fc00000000000 */
[----:B------:R-:W-:-:S00]  /*c420*/  NOP ;  /* 0x0000000000007918 */ /* 0x000fc00000000000 */
[----:B------:R-:W-:-:S00]  /*c430*/  NOP ;  /* 0x0000000000007918 */ /* 0x000fc00000000000 */
[----:B------:R-:W-:-:S00]  /*c440*/  NOP ;  /* 0x0000000000007918 */ /* 0x000fc00000000000 */
[----:B------:R-:W-:-:S00]  /*c450*/  NOP ;  /* 0x0000000000007918 */ /* 0x000fc00000000000 */
[----:B------:R-:W-:-:S00]  /*c460*/  NOP ;  /* 0x0000000000007918 */ /* 0x000fc00000000000 */
[----:B------:R-:W-:-:S00]  /*c470*/  NOP ;  /* 0x0000000000007918 */ /* 0x000fc00000000000 */
.L_x_188:


//--------------------- .nv.global.init           --------------------------
	.section	.nv.global.init,"aw",@progbits
.nv.global.init:
	.type		$str$27,@object
	.size		$str$27,($str$28 - $str$27)
$str$27:
        /*0000*/ 	.byte	0x28, 0x61, 0x64, 0x64, 0x72, 0x65, 0x73, 0x73, 0x20, 0x26, 0x20, 0x6d, 0x61, 0x73, 0x6b, 0x29
        /*0010*/ 	.byte	0x20, 0x3d, 0x3d, 0x20, 0x30, 0x00
	.type		$str$28,@object
	.size		$str$28,($str$26 - $str$28)
$str$28:
        /*0016*/ 	.byte	0x2f, 0x74, 0x6d, 0x70, 0x2f, 0x63, 0x75, 0x74, 0x6c, 0x61, 0x73, 0x73, 0x5f, 0x73, 0x77, 0x65
        /*0026*/ 	.byte	0x65, 0x70, 0x5f, 0x73, 0x72, 0x63, 0x2f, 0x69, 0x6e, 0x63, 0x6c, 0x75, 0x64, 0x65, 0x2f, 0x63
        /*0036*/ 	.byte	0x75, 0x74, 0x65, 0x2f, 0x70, 0x6f, 0x69, 0x6e, 0x74, 0x65, 0x72, 0x5f, 0x66, 0x6c, 0x61, 0x67
        /*0046*/ 	.byte	0x67, 0x65, 0x64, 0x2e, 0x68, 0x70, 0x70, 0x00
	.type		$str$26,@object
	.size		$str$26,($str$25 - $str$26)
$str$26:
        /*004e*/ 	.byte	0x2f, 0x74, 0x6d, 0x70, 0x2f, 0x63, 0x75, 0x74, 0x6c, 0x61, 0x73, 0x73, 0x5f, 0x73, 0x77, 0x65
        /*005e*/ 	.byte	0x65, 0x70, 0x5f, 0x73, 0x72, 0x63, 0x2f, 0x69, 0x6e, 0x63, 0x6c, 0x75, 0x64, 0x65, 0x2f, 0x63
        /*006e*/ 	.byte	0x75, 0x74, 0x65, 0x2f, 0x61, 0x74, 0x6f, 0x6d, 0x2f, 0x63, 0x6f, 0x70, 0x79, 0x5f, 0x74, 0x72
        /*007e*/ 	.byte	0x61, 0x69, 0x74, 0x73, 0x5f, 0x73, 0x6d, 0x31, 0x30, 0x30, 0x2e, 0x68, 0x70, 0x70, 0x00
	.type		$str$25,@object
	.size		$str$25,(__unnamed_1 - $str$25)
$str$25:
        /*008d*/ 	.byte	0x28, 0x28, 0x75, 0x69, 0x6e, 0x74, 0x33, 0x32, 0x5f, 0x74, 0x28, 0x74, 0x68, 0x72, 0x65, 0x61
        /*009d*/ 	.byte	0x64, 0x49, 0x64, 0x78, 0x2e, 0x78, 0x29, 0x20, 0x2f, 0x20, 0x33, 0x32, 0x29, 0x20, 0x25, 0x20
        /*00ad*/ 	.byte	0x34, 0x29, 0x20, 0x3d, 0x3d, 0x20, 0x28, 0x28, 0x28, 0x74, 0x6d, 0x65, 0x6d, 0x5f, 0x61, 0x64
        /*00bd*/ 	.byte	0x64, 0x72, 0x20, 0x3e, 0x3e, 0x20, 0x31, 0x36, 0x29, 0x20, 0x2f, 0x20, 0x33, 0x32, 0x29, 0x20
        /*00cd*/ 	.byte	0x25, 0x20, 0x34, 0x29, 0x00
	.type		__unnamed_1,@object
	.size		__unnamed_1,(__unnamed_2 - __unnamed_1)
__unnamed_1:
        /*00d2*/ 	.byte	0x61, 0x75, 0x74, 0x6f, 0x20, 0x63, 0x75, 0x74, 0x65, 0x3a, 0x3a, 0x61, 0x73, 0x5f, 0x70, 0x6f
        /* <DEDUP_REMOVED lines=24> */
        /*0262*/ 	.byte	0x43, 0x3c, 0x38, 0x31, 0x39, 0x32, 0x3e, 0x3e, 0x3e, 0x3e, 0x5d, 0x00
	.type		__unnamed_2,@object
	.size		__unnamed_2,(__unnamed_3 - __unnamed_2)
__unnamed_2:
        /* <DEDUP_REMOVED lines=26> */
	.type		__unnamed_3,@object
	.size		__unnamed_3,(.L_3 - __unnamed_3)
__unnamed_3:
        /* <DEDUP_REMOVED lines=42> */
        /*06aa*/ 	.byte	0x3e, 0x3e, 0x3e, 0x3e, 0x5d, 0x00
.L_3:


//--------------------- .nv.shared._ZN7cutlass13device_kernelINS_4gemm6kernel13GemmUniversalIN4cute5tupleIJiiiiEEENS1_10collective13CollectiveMmaINS1_35MainloopSm100TmaUmmaWarpSpecializedILi4ELi2ELi2ENS5_IJNS4_1CILi2EEENSA_ILi1EEESC_EEEEENS5_IJNSA_ILi256EEESF_NSA_ILi128EEEEEENS_12float_e5m2_tENS5_IJlSC_lEEESI_SJ_NS4_8TiledMMAINS4_8MMA_AtomIJNS4_10MMA_TraitsINS4_25SM100_MMA_F8F6F4_2x1SM_SSEJSI_SI_fSF_SF_NS4_17integral_constantINS4_4UMMA5MajorELSQ_0EEESR_NSO_INSP_7ScaleInELSS_0EEEST_EEEEEENS4_6LayoutINS5_IJSC_SC_SC_EEENS5_IJNSA_ILi0EEESY_SY_EEEEENS5_IJNS4_10UnderscoreES11_S11_EEEEENS4_18SM100_TMA_2SM_LOADENS4_14ComposedLayoutINS4_7SwizzleILi3ELi4ELi3EEENS4_18smem_ptr_flag_bitsILi8EEENSW_INS5_IJNSA_ILi8EEESG_EEENS5_IJSG_SC_EEEEEEEvNS4_8identityES14_S1E_vS1F_EENS_8epilogue10collective18CollectiveEpilogueINS1H_23Sm100TmaWarpSpecializedILi4ELi2ELi64ELb0ELb0EEEJNS5_IJSG_SF_SG_EEENS5_IJNSW_ISG_SC_EENSW_INSA_ILi64EEESC_EEEEESI_SJ_SI_SJ_NS1H_6fusion15FusionCallbacksIS1L_NS1R_17LinearCombinationISI_fSI_fLNS_15FloatRoundStyleE2EEES1M_S1Q_JEEENS4_5SM1004TMEM4LOAD26SM100_TMEM_LOAD_32dp32b64xENS4_13SM90_TMA_LOADENS15_INS16_ILi2ELi4ELi3EEES19_NSW_INS5_IJS1A_S1O_EEENS5_IJS1O_SC_EEEEEEENS4_39AutoVectorizingCopyWithAssumedAlignmentILi128EEENS4_14SM90_TMA_STOREES26_S28_S28_EEEvvEEEEvNT_6ParamsE --------------------------
	.section	.nv.shared._ZN7cutlass13device_kernelINS_4gemm6kernel13GemmUniversalIN4cute5tupleIJiiiiEEENS1_10collective13CollectiveMmaINS1_35MainloopSm100TmaUmmaWarpSpecializedILi4ELi2ELi2ENS5_IJNS4_1CILi2EEENSA_ILi1EEESC_EEEEENS5_IJNSA_ILi256EEESF_NSA_ILi128EEEEEENS_12float_e5m2_tENS5_IJlSC_lEEESI_SJ_NS4_8TiledMMAINS4_8MMA_AtomIJNS4_10MMA_TraitsINS4_25SM100_MMA_F8F6F4_2x1SM_SSEJSI_SI_fSF_SF_NS4_17integral_constantINS4_4UMMA5MajorELSQ_0EEESR_NSO_INSP_7ScaleInELSS_0EEEST_EEEEEENS4_6LayoutINS5_IJSC_SC_SC_EEENS5_IJNSA_ILi0EEESY_SY_EEEEENS5_IJNS4_10UnderscoreES11_S11_EEEEENS4_18SM100_TMA_2SM_LOADENS4_14ComposedLayoutINS4_7SwizzleILi3ELi4ELi3EEENS4_18smem_ptr_flag_bitsILi8EEENSW_INS5_IJNSA_ILi8EEESG_EEENS5_IJSG_SC_EEEEEEEvNS4_8identityES14_S1E_vS1F_EENS_8epilogue10collective18CollectiveEpilogueINS1H_23Sm100TmaWarpSpecializedILi4ELi2ELi64ELb0ELb0EEEJNS5_IJSG_SF_SG_EEENS5_IJNSW_ISG_SC_EENSW_INSA_ILi64EEESC_EEEEESI_SJ_SI_SJ_NS1H_6fusion15FusionCallbacksIS1L_NS1R_17LinearCombinationISI_fSI_fLNS_15FloatRoundStyleE2EEES1M_S1Q_JEEENS4_5SM1004TMEM4LOAD26SM100_TMEM_LOAD_32dp32b64xENS4_13SM90_TMA_LOADENS15_INS16_ILi2ELi4ELi3EEES19_NSW_INS5_IJS1A_S1O_EEENS5_IJS1O_SC_EEEEEEENS4_39AutoVectorizingCopyWithAssumedAlignmentILi128EEENS4_14SM90_TMA_STOREES26_S28_S28_EEEvvEEEEvNT_6ParamsE,"aw",@nobits
	.sectionflags	@""
	.align	16
	.zero		1024


//--------------------- .nv.shared.reserved.0     --------------------------
	.section	.nv.shared.reserved.0,"aw",@nobits
	.weak		__nv_reservedSMEM_offset_0_alias
	.size		__nv_reservedSMEM_offset_0_alias, 0, 64
	.other		__nv_reservedSMEM_offset_0_alias,@"STO_CUDA_RESERVED_SHARED STV_DEFAULT"
__nv_reservedSMEM_offset_0_alias:
	.zero		0
.nv.shared.reserved.0:
	.zero		64
	.weak		__nv_reservedSMEM_tcgen05_partition
	.type		__nv_reservedSMEM_tcgen05_partition,@object
	.size		__nv_reservedSMEM_tcgen05_partition,(.L_0 - __nv_reservedSMEM_tcgen05_partition)
__nv_reservedSMEM_tcgen05_partition:
	.zero		32
.L_0:


//--------------------- .nv.global                --------------------------
	.section	.nv.global,"aw",@nobits
.nv.global:
	.type		_ZN39_INTERNAL_9168a66d_4_k_cu_ba836fec_97724cute1_E,@object
	.size		_ZN39_INTERNAL_9168a66d_4_k_cu_ba836fec_97724cute1_E,(_ZN39_INTERNAL_9168a66d_4_k_cu_ba836fec_97724cuda3std3__45__cpo6cbeginE - _ZN39_INTERNAL_9168a66d_4_k_cu_ba836fec_97724cute1_E)
_ZN39_INTERNAL_9168a66d_4_k_cu_ba836fec_97724cute1_E:
	.zero		1
	.type		_ZN39_INTERNAL_9168a66d_4_k_cu_ba836fec_97724cuda3std3__45__cpo6cbeginE,@object
	.size		_ZN39_INTERNAL_9168a66d_4_k_cu_ba836fec_97724cuda3std3__45__cpo6cbeginE,(_ZN39_INTERNAL_9168a66d_4_k_cu_ba836fec_97724cuda3std3__48in_placeE - _ZN39_INTERNAL_9168a66d_4_k_cu_ba836fec_97724cuda3std3__45__cpo6cbeginE)
_ZN39_INTERNAL_9168a66d_4_k_cu_ba836fec_97724cuda3std3__45__cpo6cbeginE:
	.zero		1
	.type		_ZN39_INTERNAL_9168a66d_4_k_cu_ba836fec_97724cuda3std3__48in_placeE,@object
	.size		_ZN39_INTERNAL_9168a66d_4_k_cu_ba836fec_97724cuda3std3__48in_placeE,(_ZN39_INTERNAL_9168a66d_4_k_cu_ba836fec_97724cuda3std6ranges3__45__cpo9iter_moveE - _ZN39_INTERNAL_9168a66d_4_k_cu_ba836fec_97724cuda3std3__48in_placeE)
_ZN39_INTERNAL_9168a66d_4_k_cu_ba836fec_97724cuda3std3__48in_placeE:
	.zero		1
	.type		_ZN39_INTERNAL_9168a66d_4_k_cu_ba836fec_97724cuda3std6ranges3__45__cpo9iter_moveE,@object
	.size		_ZN39_INTERNAL_9168a66d_4_k_cu_ba836fec_97724cuda3std6ranges3__45__cpo9iter_moveE,(_ZN39_INTERNAL_9168a66d_4_k_cu_ba836fec_97724cuda3std3__45__cpo5beginE - _ZN39_INTERNAL_9168a66d_4_k_cu_ba836fec_97724cuda3std6ranges3__45__cpo9iter_moveE)
_ZN39_INTERNAL_9168a66d_4_k_cu_ba836fec_97724cuda3std6ranges3__45__cpo9iter_moveE:
	.zero		1
	.type		_ZN39_INTERNAL_9168a66d_4_k_cu_ba836fec_97724cuda3std3__45__cpo5beginE,@object
	.size		_ZN39_INTERNAL_9168a66d_4_k_cu_ba836fec_97724cuda3std3__45__cpo5beginE,(_ZN39_INTERNAL_9168a66d_4_k_cu_ba836fec_97724cuda3std3__441_GLOBAL__N__9168a66d_4_k_cu_ba836fec_97726ignoreE - _ZN39_INTERNAL_9168a66d_4_k_cu_ba836fec_97724cuda3std3__45__cpo5beginE)
_ZN39_INTERNAL_9168a66d_4_k_cu_ba836fec_97724cuda3std3__45__cpo5beginE:
	.zero		1
	.type		_ZN39_INTERNAL_9168a66d_4_k_cu_ba836fec_97724cuda3std3__441_GLOBAL__N__9168a66d_4_k_cu_ba836fec_97726ignoreE,@object
	.size		_ZN39_INTERNAL_9168a66d_4_k_cu_ba836fec_97724cuda3std3__441_GLOBAL__N__9168a66d_4_k_cu_ba836fec_97726ignoreE,(_ZN39_INTERNAL_9168a66d_4_k_cu_ba836fec_97724cute7productE - _ZN39_INTERNAL_9168a66d_4_k_cu_ba836fec_97724cuda3std3__441_GLOBAL__N__9168a66d_4_k_cu_ba836fec_97726ignoreE)
_ZN39_INTERNAL_9168a66d_4_k_cu_ba836fec_97724cuda3std3__441_GLOBAL__N__9168a66d_4_k_cu_ba836fec_97726ignoreE:
	.zero		1
	.type		_ZN39_INTERNAL_9168a66d_4_k_cu_ba836fec_97724cute7productE,@object
	.size		_ZN39_INTERNAL_9168a66d_4_k_cu_ba836fec_97724cute7productE,(_ZN39_INTERNAL_9168a66d_4_k_cu_ba836fec_97724cuda3std3__45__cpo3endE - _ZN39_INTERNAL_9168a66d_4_k_cu_ba836fec_97724cute7productE)
_ZN39_INTERNAL_9168a66d_4_k_cu_ba836fec_97724cute7productE:
	.zero		1
	.type		_ZN39_INTERNAL_9168a66d_4_k_cu_ba836fec_97724cuda3std3__45__cpo3endE,@object
	.size		_ZN39_INTERNAL_9168a66d_4_k_cu_ba836fec_97724cuda3std3__45__cpo3endE,(_ZN39_INTERNAL_9168a66d_4_k_cu_ba836fec_97724cuda3std3__419piecewise_constructE - _ZN39_INTERNAL_9168a66d_4_k_cu_ba836fec_97724cuda3std3__45__cpo3endE)
_ZN39_INTERNAL_9168a66d_4_k_cu_ba836fec_97724cuda3std3__45__cpo3endE:
	.zero		1
	.type		_ZN39_INTERNAL_9168a66d_4_k_cu_ba836fec_97724cuda3std3__419piecewise_constructE,@object
	.size		_ZN39_INTERNAL_9168a66d_4_k_cu_ba836fec_97724cuda3std3__419piecewise_constructE,(_ZN39_INTERNAL_9168a66d_4_k_cu_ba836fec_97724cuda3std3__45__cpo4cendE - _ZN39_INTERNAL_9168a66d_4_k_cu_ba836fec_97724cuda3std3__419piecewise_constructE)
_ZN39_INTERNAL_9168a66d_4_k_cu_ba836fec_97724cuda3std3__419piecewise_constructE:
	.zero		1
	.type		_ZN39_INTERNAL_9168a66d_4_k_cu_ba836fec_97724cuda3std3__45__cpo4cendE,@object
	.size		_ZN39_INTERNAL_9168a66d_4_k_cu_ba836fec_97724cuda3std3__45__cpo4cendE,(_ZN39_INTERNAL_9168a66d_4_k_cu_ba836fec_97724cuda3std6ranges3__45__cpo4swapE - _ZN39_INTERNAL_9168a66d_4_k_cu_ba836fec_97724cuda3std3__45__cpo4cendE)
_ZN39_INTERNAL_9168a66d_4_k_cu_ba836fec_97724cuda3std3__45__cpo4cendE:
	.zero		1
	.type		_ZN39_INTERNAL_9168a66d_4_k_cu_ba836fec_97724cuda3std6ranges3__45__cpo4swapE,@object
	.size		_ZN39_INTERNAL_9168a66d_4_k_cu_ba836fec_97724cuda3std6ranges3__45__cpo4swapE,(.L_11 - _ZN39_INTERNAL_9168a66d_4_k_cu_ba836fec_97724cuda3std6ranges3__45__cpo4swapE)
_ZN39_INTERNAL_9168a66d_4_k_cu_ba836fec_97724cuda3std6ranges3__45__cpo4swapE:
	.zero		1
.L_11:


//--------------------- .nv.constant0._ZN7cutlass13device_kernelINS_4gemm6kernel13GemmUniversalIN4cute5tupleIJiiiiEEENS1_10collective13CollectiveMmaINS1_35MainloopSm100TmaUmmaWarpSpecializedILi4ELi2ELi2ENS5_IJNS4_1CILi2EEENSA_ILi1EEESC_EEEEENS5_IJNSA_ILi256EEESF_NSA_ILi128EEEEEENS_12float_e5m2_tENS5_IJlSC_lEEESI_SJ_NS4_8TiledMMAINS4_8MMA_AtomIJNS4_10MMA_TraitsINS4_25SM100_MMA_F8F6F4_2x1SM_SSEJSI_SI_fSF_SF_NS4_17integral_constantINS4_4UMMA5MajorELSQ_0EEESR_NSO_INSP_7ScaleInELSS_0EEEST_EEEEEENS4_6LayoutINS5_IJSC_SC_SC_EEENS5_IJNSA_ILi0EEESY_SY_EEEEENS5_IJNS4_10UnderscoreES11_S11_EEEEENS4_18SM100_TMA_2SM_LOADENS4_14ComposedLayoutINS4_7SwizzleILi3ELi4ELi3EEENS4_18smem_ptr_flag_bitsILi8EEENSW_INS5_IJNSA_ILi8EEESG_EEENS5_IJSG_SC_EEEEEEEvNS4_8identityES14_S1E_vS1F_EENS_8epilogue10collective18CollectiveEpilogueINS1H_23Sm100TmaWarpSpecializedILi4ELi2ELi64ELb0ELb0EEEJNS5_IJSG_SF_SG_EEENS5_IJNSW_ISG_SC_EENSW_INSA_ILi64EEESC_EEEEESI_SJ_SI_SJ_NS1H_6fusion15FusionCallbacksIS1L_NS1R_17LinearCombinationISI_fSI_fLNS_15FloatRoundStyleE2EEES1M_S1Q_JEEENS4_5SM1004TMEM4LOAD26SM100_TMEM_LOAD_32dp32b64xENS4_13SM90_TMA_LOADENS15_INS16_ILi2ELi4ELi3EEES19_NSW_INS5_IJS1A_S1O_EEENS5_IJS1O_SC_EEEEEEENS4_39AutoVectorizingCopyWithAssumedAlignmentILi128EEENS4_14SM90_TMA_STOREES26_S28_S28_EEEvvEEEEvNT_6ParamsE --------------------------
	.section	.nv.constant0._ZN7cutlass13device_kernelINS_4gemm6kernel13GemmUniversalIN4cute5tupleIJiiiiEEENS1_10collective13CollectiveMmaINS1_35MainloopSm100TmaUmmaWarpSpecializedILi4ELi2ELi2ENS5_IJNS4_1CILi2EEENSA_ILi1EEESC_EEEEENS5_IJNSA_ILi256EEESF_NSA_ILi128EEEEEENS_12float_e5m2_tENS5_IJlSC_lEEESI_SJ_NS4_8TiledMMAINS4_8MMA_AtomIJNS4_10MMA_TraitsINS4_25SM100_MMA_F8F6F4_2x1SM_SSEJSI_SI_fSF_SF_NS4_17integral_constantINS4_4UMMA5MajorELSQ_0EEESR_NSO_INSP_7ScaleInELSS_0EEEST_EEEEEENS4_6LayoutINS5_IJSC_SC_SC_EEENS5_IJNSA_ILi0EEESY_SY_EEEEENS5_IJNS4_10UnderscoreES11_S11_EEEEENS4_18SM100_TMA_2SM_LOADENS4_14ComposedLayoutINS4_7SwizzleILi3ELi4ELi3EEENS4_18smem_ptr_flag_bitsILi8EEENSW_INS5_IJNSA_ILi8EEESG_EEENS5_IJSG_SC_EEEEEEEvNS4_8identityES14_S1E_vS1F_EENS_8epilogue10collective18CollectiveEpilogueINS1H_23Sm100TmaWarpSpecializedILi4ELi2ELi64ELb0ELb0EEEJNS5_IJSG_SF_SG_EEENS5_IJNSW_ISG_SC_EENSW_INSA_ILi64EEESC_EEEEESI_SJ_SI_SJ_NS1H_6fusion15FusionCallbacksIS1L_NS1R_17LinearCombinationISI_fSI_fLNS_15FloatRoundStyleE2EEES1M_S1Q_JEEENS4_5SM1004TMEM4LOAD26SM100_TMEM_LOAD_32dp32b64xENS4_13SM90_TMA_LOADENS15_INS16_ILi2ELi4ELi3EEES19_NSW_INS5_IJS1A_S1O_EEENS5_IJS1O_SC_EEEEEEENS4_39AutoVectorizingCopyWithAssumedAlignmentILi128EEENS4_14SM90_TMA_STOREES26_S28_S28_EEEvvEEEEvNT_6ParamsE,"a",@progbits
	.sectionflags	@""
	.align	4
.nv.constant0._ZN7cutlass13device_kernelINS_4gemm6kernel13GemmUniversalIN4cute5tupleIJiiiiEEENS1_10collective13CollectiveMmaINS1_35MainloopSm100TmaUmmaWarpSpecializedILi4ELi2ELi2ENS5_IJNS4_1CILi2EEENSA_ILi1EEESC_EEEEENS5_IJNSA_ILi256EEESF_NSA_ILi128EEEEEENS_12float_e5m2_tENS5_IJlSC_lEEESI_SJ_NS4_8TiledMMAINS4_8MMA_AtomIJNS4_10MMA_TraitsINS4_25SM100_MMA_F8F6F4_2x1SM_SSEJSI_SI_fSF_SF_NS4_17integral_constantINS4_4UMMA5MajorELSQ_0EEESR_NSO_INSP_7ScaleInELSS_0EEEST_EEEEEENS4_6LayoutINS5_IJSC_SC_SC_EEENS5_IJNSA_ILi0EEESY_SY_EEEEENS5_IJNS4_10UnderscoreES11_S11_EEEEENS4_18SM100_TMA_2SM_LOADENS4_14ComposedLayoutINS4_7SwizzleILi3ELi4ELi3EEENS4_18smem_ptr_flag_bitsILi8EEENSW_INS5_IJNSA_ILi8EEESG_EEENS5_IJSG_SC_EEEEEEEvNS4_8identityES14_S1E_vS1F_EENS_8epilogue10collective18CollectiveEpilogueINS1H_23Sm100TmaWarpSpecializedILi4ELi2ELi64ELb0ELb0EEEJNS5_IJSG_SF_SG_EEENS5_IJNSW_ISG_SC_EENSW_INSA_ILi64EEESC_EEEEESI_SJ_SI_SJ_NS1H_6fusion15FusionCallbacksIS1L_NS1R_17LinearCombinationISI_fSI_fLNS_15FloatRoundStyleE2EEES1M_S1Q_JEEENS4_5SM1004TMEM4LOAD26SM100_TMEM_LOAD_32dp32b64xENS4_13SM90_TMA_LOADENS15_INS16_ILi2ELi4ELi3EEES19_NSW_INS5_IJS1A_S1O_EEENS5_IJS1O_SC_EEEEEEENS4_39AutoVectorizingCopyWithAssumedAlignmentILi128EEENS4_14SM90_TMA_STOREES26_S28_S28_EEEvvEEEEvNT_6ParamsE:
	.zero		2944


//--------------------- SYMBOLS --------------------------

	.type		.nv.reservedSmem.offset0,@object
	.size		.nv.reservedSmem.offset0,0x4
	.type		.nv.reservedSmem.cap,@object
	.size		.nv.reservedSmem.cap,0x4
	.type		__assertfail,@function
